//
// Generated by NVIDIA NVVM Compiler
//
// Compiler Build ID: CL-36424714
// Cuda compilation tools, release 13.0, V13.0.88
// Based on NVVM 20.0.0
//

.version 9.0
.target sm_100
.address_size 64

	// .globl	_Z21buildClusterMatrixNeoPfS_S_PiS0_S0_iif
// _ZZ18buildClusterMatrixPfS_S_PiS0_S0_iifE7local_x has been demoted
// _ZZ18buildClusterMatrixPfS_S_PiS0_S0_iifE7local_y has been demoted
// _ZZ18buildClusterMatrixPfS_S_PiS0_S0_iifE7local_z has been demoted

.visible .entry _Z21buildClusterMatrixNeoPfS_S_PiS0_S0_iif(
	.param .u64 .ptr .align 1 _Z21buildClusterMatrixNeoPfS_S_PiS0_S0_iif_param_0,
	.param .u64 .ptr .align 1 _Z21buildClusterMatrixNeoPfS_S_PiS0_S0_iif_param_1,
	.param .u64 .ptr .align 1 _Z21buildClusterMatrixNeoPfS_S_PiS0_S0_iif_param_2,
	.param .u64 .ptr .align 1 _Z21buildClusterMatrixNeoPfS_S_PiS0_S0_iif_param_3,
	.param .u64 .ptr .align 1 _Z21buildClusterMatrixNeoPfS_S_PiS0_S0_iif_param_4,
	.param .u64 .ptr .align 1 _Z21buildClusterMatrixNeoPfS_S_PiS0_S0_iif_param_5,
	.param .u32 _Z21buildClusterMatrixNeoPfS_S_PiS0_S0_iif_param_6,
	.param .u32 _Z21buildClusterMatrixNeoPfS_S_PiS0_S0_iif_param_7,
	.param .f32 _Z21buildClusterMatrixNeoPfS_S_PiS0_S0_iif_param_8
)
{
	.reg .pred 	%p<22>;
	.reg .b32 	%r<57>;
	.reg .b32 	%f<89>;
	.reg .b64 	%rd<47>;

	ld.param.u64 	%rd7, [_Z21buildClusterMatrixNeoPfS_S_PiS0_S0_iif_param_0];
	ld.param.u64 	%rd8, [_Z21buildClusterMatrixNeoPfS_S_PiS0_S0_iif_param_1];
	ld.param.u64 	%rd9, [_Z21buildClusterMatrixNeoPfS_S_PiS0_S0_iif_param_2];
	ld.param.u64 	%rd10, [_Z21buildClusterMatrixNeoPfS_S_PiS0_S0_iif_param_3];
	ld.param.u64 	%rd11, [_Z21buildClusterMatrixNeoPfS_S_PiS0_S0_iif_param_4];
	ld.param.u64 	%rd12, [_Z21buildClusterMatrixNeoPfS_S_PiS0_S0_iif_param_5];
	ld.param.u32 	%r17, [_Z21buildClusterMatrixNeoPfS_S_PiS0_S0_iif_param_6];
	ld.param.u32 	%r18, [_Z21buildClusterMatrixNeoPfS_S_PiS0_S0_iif_param_7];
	cvta.to.global.u64 	%rd1, %rd11;
	cvta.to.global.u64 	%rd2, %rd12;
	cvta.to.global.u64 	%rd3, %rd10;
	cvta.to.global.u64 	%rd4, %rd9;
	cvta.to.global.u64 	%rd5, %rd8;
	cvta.to.global.u64 	%rd6, %rd7;
	mov.u32 	%r19, %tid.x;
	mov.u32 	%r20, %ctaid.x;
	mov.u32 	%r21, %ntid.x;
	mad.lo.s32 	%r53, %r20, %r21, %r19;
	setp.ge.s32 	%p1, %r53, %r17;
	@%p1 bra 	$L__BB0_17;
	shr.u32 	%r22, %r17, 31;
	add.s32 	%r23, %r17, %r22;
	shr.s32 	%r24, %r23, 1;
	and.b32  	%r2, %r24, 1;
	and.b32  	%r25, %r24, 1073741822;
	neg.s32 	%r3, %r25;
$L__BB0_2:
	setp.lt.s32 	%p2, %r17, 2;
	mul.wide.s32 	%rd13, %r53, 4;
	add.s64 	%rd14, %rd6, %rd13;
	ld.global.f32 	%f1, [%rd14];
	add.s64 	%rd15, %rd5, %rd13;
	ld.global.f32 	%f2, [%rd15];
	add.s64 	%rd16, %rd4, %rd13;
	ld.global.f32 	%f3, [%rd16];
	add.s64 	%rd17, %rd3, %rd13;
	ld.global.u32 	%r5, [%rd17];
	mul.wide.s32 	%rd18, %r5, 4;
	add.s64 	%rd19, %rd2, %rd18;
	ld.global.u32 	%r6, [%rd19];
	bar.sync 	0;
	@%p2 bra 	$L__BB0_16;
	and.b32  	%r26, %r17, 2147483646;
	setp.eq.s32 	%p3, %r26, 2;
	mov.u32 	%r56, %r53;
	@%p3 bra 	$L__BB0_12;
	mov.u32 	%r54, %r3;
	mov.u32 	%r56, %r53;
$L__BB0_5:
	setp.lt.s32 	%p4, %r56, 1;
	selp.b32 	%r9, %r17, %r56, %p4;
	mul.wide.s32 	%rd20, %r9, 4;
	add.s64 	%rd21, %rd6, %rd20;
	ld.global.f32 	%f4, [%rd21+-4];
	add.s64 	%rd22, %rd5, %rd20;
	ld.global.f32 	%f5, [%rd22+-4];
	add.s64 	%rd23, %rd4, %rd20;
	ld.global.f32 	%f6, [%rd23+-4];
	add.s64 	%rd24, %rd3, %rd20;
	ld.global.u32 	%r27, [%rd24+-4];
	mul.wide.s32 	%rd25, %r27, 4;
	add.s64 	%rd26, %rd2, %rd25;
	ld.global.u32 	%r10, [%rd26];
	bar.sync 	0;
	setp.eq.s32 	%p5, %r27, %r5;
	@%p5 bra 	$L__BB0_8;
	ld.param.f32 	%f86, [_Z21buildClusterMatrixNeoPfS_S_PiS0_S0_iif_param_8];
	sub.f32 	%f14, %f4, %f1;
	abs.f32 	%f15, %f14;
	sub.f32 	%f16, %f5, %f2;
	abs.f32 	%f17, %f16;
	sub.f32 	%f18, %f6, %f3;
	abs.f32 	%f19, %f18;
	add.f32 	%f20, %f15, %f17;
	add.f32 	%f21, %f20, %f19;
	min.f32 	%f22, %f15, %f17;
	max.f32 	%f23, %f15, %f17;
	min.f32 	%f24, %f23, %f19;
	max.f32 	%f25, %f23, %f19;
	mov.b32 	%r28, %f25;
	and.b32  	%r29, %r28, -33554432;
	xor.b32  	%r30, %r29, 2122317824;
	mov.b32 	%f26, %r30;
	mul.f32 	%f27, %f24, %f26;
	mul.f32 	%f28, %f22, %f26;
	mul.f32 	%f29, %f25, %f26;
	mul.f32 	%f30, %f27, %f27;
	fma.rn.f32 	%f31, %f28, %f28, %f30;
	fma.rn.f32 	%f32, %f29, %f29, %f31;
	sqrt.rn.f32 	%f33, %f32;
	or.b32  	%r31, %r29, 8388608;
	mov.b32 	%f34, %r31;
	mul.f32 	%f35, %f33, %f34;
	setp.gt.f32 	%p6, %f21, %f25;
	selp.f32 	%f36, %f35, %f21, %p6;
	setp.eq.f32 	%p7, %f25, 0f7F800000;
	selp.f32 	%f37, 0f7F800000, %f36, %p7;
	setp.geu.f32 	%p8, %f37, %f86;
	@%p8 bra 	$L__BB0_8;
	mad.lo.s32 	%r32, %r10, %r18, %r6;
	mul.wide.s32 	%rd27, %r32, 4;
	add.s64 	%rd28, %rd1, %rd27;
	mov.b32 	%r33, 1;
	st.global.u32 	[%rd28], %r33;
$L__BB0_8:
	setp.lt.s32 	%p9, %r9, 2;
	add.s32 	%r34, %r9, -1;
	selp.b32 	%r35, %r17, %r34, %p9;
	add.s32 	%r56, %r35, -1;
	mul.wide.s32 	%rd29, %r35, 4;
	add.s64 	%rd30, %rd6, %rd29;
	ld.global.f32 	%f7, [%rd30+-4];
	add.s64 	%rd31, %rd5, %rd29;
	ld.global.f32 	%f8, [%rd31+-4];
	add.s64 	%rd32, %rd4, %rd29;
	ld.global.f32 	%f9, [%rd32+-4];
	add.s64 	%rd33, %rd3, %rd29;
	ld.global.u32 	%r36, [%rd33+-4];
	mul.wide.s32 	%rd34, %r36, 4;
	add.s64 	%rd35, %rd2, %rd34;
	ld.global.u32 	%r12, [%rd35];
	bar.sync 	0;
	setp.eq.s32 	%p10, %r36, %r5;
	@%p10 bra 	$L__BB0_11;
	ld.param.f32 	%f87, [_Z21buildClusterMatrixNeoPfS_S_PiS0_S0_iif_param_8];
	sub.f32 	%f38, %f7, %f1;
	abs.f32 	%f39, %f38;
	sub.f32 	%f40, %f8, %f2;
	abs.f32 	%f41, %f40;
	sub.f32 	%f42, %f9, %f3;
	abs.f32 	%f43, %f42;
	add.f32 	%f44, %f39, %f41;
	add.f32 	%f45, %f44, %f43;
	min.f32 	%f46, %f39, %f41;
	max.f32 	%f47, %f39, %f41;
	min.f32 	%f48, %f47, %f43;
	max.f32 	%f49, %f47, %f43;
	mov.b32 	%r37, %f49;
	and.b32  	%r38, %r37, -33554432;
	xor.b32  	%r39, %r38, 2122317824;
	mov.b32 	%f50, %r39;
	mul.f32 	%f51, %f48, %f50;
	mul.f32 	%f52, %f46, %f50;
	mul.f32 	%f53, %f49, %f50;
	mul.f32 	%f54, %f51, %f51;
	fma.rn.f32 	%f55, %f52, %f52, %f54;
	fma.rn.f32 	%f56, %f53, %f53, %f55;
	sqrt.rn.f32 	%f57, %f56;
	or.b32  	%r40, %r38, 8388608;
	mov.b32 	%f58, %r40;
	mul.f32 	%f59, %f57, %f58;
	setp.gt.f32 	%p11, %f45, %f49;
	selp.f32 	%f60, %f59, %f45, %p11;
	setp.eq.f32 	%p12, %f49, 0f7F800000;
	selp.f32 	%f61, 0f7F800000, %f60, %p12;
	setp.geu.f32 	%p13, %f61, %f87;
	@%p13 bra 	$L__BB0_11;
	mad.lo.s32 	%r41, %r12, %r18, %r6;
	mul.wide.s32 	%rd36, %r41, 4;
	add.s64 	%rd37, %rd1, %rd36;
	mov.b32 	%r42, 1;
	st.global.u32 	[%rd37], %r42;
$L__BB0_11:
	add.s32 	%r54, %r54, 2;
	setp.ne.s32 	%p14, %r54, 0;
	@%p14 bra 	$L__BB0_5;
$L__BB0_12:
	setp.eq.s32 	%p15, %r2, 0;
	@%p15 bra 	$L__BB0_16;
	setp.lt.s32 	%p16, %r56, 1;
	selp.b32 	%r43, %r17, %r56, %p16;
	mul.wide.s32 	%rd38, %r43, 4;
	add.s64 	%rd39, %rd6, %rd38;
	ld.global.f32 	%f62, [%rd39+-4];
	sub.f32 	%f10, %f62, %f1;
	add.s64 	%rd40, %rd5, %rd38;
	ld.global.f32 	%f63, [%rd40+-4];
	sub.f32 	%f11, %f63, %f2;
	add.s64 	%rd41, %rd4, %rd38;
	ld.global.f32 	%f64, [%rd41+-4];
	sub.f32 	%f12, %f64, %f3;
	add.s64 	%rd42, %rd3, %rd38;
	ld.global.u32 	%r44, [%rd42+-4];
	mul.wide.s32 	%rd43, %r44, 4;
	add.s64 	%rd44, %rd2, %rd43;
	ld.global.u32 	%r15, [%rd44];
	bar.sync 	0;
	setp.eq.s32 	%p17, %r44, %r5;
	@%p17 bra 	$L__BB0_16;
	ld.param.f32 	%f88, [_Z21buildClusterMatrixNeoPfS_S_PiS0_S0_iif_param_8];
	abs.f32 	%f65, %f10;
	abs.f32 	%f66, %f11;
	abs.f32 	%f67, %f12;
	add.f32 	%f68, %f65, %f66;
	add.f32 	%f69, %f68, %f67;
	min.f32 	%f70, %f65, %f66;
	max.f32 	%f71, %f65, %f66;
	min.f32 	%f72, %f71, %f67;
	max.f32 	%f73, %f71, %f67;
	mov.b32 	%r45, %f73;
	and.b32  	%r46, %r45, -33554432;
	xor.b32  	%r47, %r46, 2122317824;
	mov.b32 	%f74, %r47;
	mul.f32 	%f75, %f72, %f74;
	mul.f32 	%f76, %f70, %f74;
	mul.f32 	%f77, %f73, %f74;
	mul.f32 	%f78, %f75, %f75;
	fma.rn.f32 	%f79, %f76, %f76, %f78;
	fma.rn.f32 	%f80, %f77, %f77, %f79;
	sqrt.rn.f32 	%f81, %f80;
	or.b32  	%r48, %r46, 8388608;
	mov.b32 	%f82, %r48;
	mul.f32 	%f83, %f81, %f82;
	setp.gt.f32 	%p18, %f69, %f73;
	selp.f32 	%f84, %f83, %f69, %p18;
	setp.eq.f32 	%p19, %f73, 0f7F800000;
	selp.f32 	%f85, 0f7F800000, %f84, %p19;
	setp.geu.f32 	%p20, %f85, %f88;
	@%p20 bra 	$L__BB0_16;
	mad.lo.s32 	%r49, %r15, %r18, %r6;
	mul.wide.s32 	%rd45, %r49, 4;
	add.s64 	%rd46, %rd1, %rd45;
	mov.b32 	%r50, 1;
	st.global.u32 	[%rd46], %r50;
$L__BB0_16:
	mov.u32 	%r51, %ctaid.x;
	mov.u32 	%r52, %nctaid.x;
	mad.lo.s32 	%r53, %r51, %r52, %r53;
	setp.lt.s32 	%p21, %r53, %r17;
	@%p21 bra 	$L__BB0_2;
$L__BB0_17:
	ret;

}
	// .globl	_Z18buildClusterMatrixPfS_S_PiS0_S0_iif
.visible .entry _Z18buildClusterMatrixPfS_S_PiS0_S0_iif(
	.param .u64 .ptr .align 1 _Z18buildClusterMatrixPfS_S_PiS0_S0_iif_param_0,
	.param .u64 .ptr .align 1 _Z18buildClusterMatrixPfS_S_PiS0_S0_iif_param_1,
	.param .u64 .ptr .align 1 _Z18buildClusterMatrixPfS_S_PiS0_S0_iif_param_2,
	.param .u64 .ptr .align 1 _Z18buildClusterMatrixPfS_S_PiS0_S0_iif_param_3,
	.param .u64 .ptr .align 1 _Z18buildClusterMatrixPfS_S_PiS0_S0_iif_param_4,
	.param .u64 .ptr .align 1 _Z18buildClusterMatrixPfS_S_PiS0_S0_iif_param_5,
	.param .u32 _Z18buildClusterMatrixPfS_S_PiS0_S0_iif_param_6,
	.param .u32 _Z18buildClusterMatrixPfS_S_PiS0_S0_iif_param_7,
	.param .f32 _Z18buildClusterMatrixPfS_S_PiS0_S0_iif_param_8
)
{
	.reg .pred 	%p<20>;
	.reg .b32 	%r<63>;
	.reg .b32 	%f<95>;
	.reg .b64 	%rd<57>;
	// demoted variable
	.shared .align 4 .b8 _ZZ18buildClusterMatrixPfS_S_PiS0_S0_iifE7local_x[4096];
	// demoted variable
	.shared .align 4 .b8 _ZZ18buildClusterMatrixPfS_S_PiS0_S0_iifE7local_y[4096];
	// demoted variable
	.shared .align 4 .b8 _ZZ18buildClusterMatrixPfS_S_PiS0_S0_iifE7local_z[4096];
	ld.param.u64 	%rd21, [_Z18buildClusterMatrixPfS_S_PiS0_S0_iif_param_0];
	ld.param.u64 	%rd22, [_Z18buildClusterMatrixPfS_S_PiS0_S0_iif_param_1];
	ld.param.u64 	%rd23, [_Z18buildClusterMatrixPfS_S_PiS0_S0_iif_param_2];
	ld.param.u64 	%rd24, [_Z18buildClusterMatrixPfS_S_PiS0_S0_iif_param_3];
	ld.param.u64 	%rd25, [_Z18buildClusterMatrixPfS_S_PiS0_S0_iif_param_4];
	ld.param.u64 	%rd26, [_Z18buildClusterMatrixPfS_S_PiS0_S0_iif_param_5];
	ld.param.u32 	%r19, [_Z18buildClusterMatrixPfS_S_PiS0_S0_iif_param_6];
	ld.param.u32 	%r20, [_Z18buildClusterMatrixPfS_S_PiS0_S0_iif_param_7];
	ld.param.f32 	%f10, [_Z18buildClusterMatrixPfS_S_PiS0_S0_iif_param_8];
	cvta.to.global.u64 	%rd1, %rd25;
	cvta.to.global.u64 	%rd2, %rd26;
	cvta.to.global.u64 	%rd3, %rd24;
	cvta.to.global.u64 	%rd4, %rd23;
	cvta.to.global.u64 	%rd5, %rd22;
	cvta.to.global.u64 	%rd6, %rd21;
	mov.u32 	%r1, %tid.x;
	mov.u32 	%r21, %ctaid.x;
	mov.u32 	%r22, %ntid.x;
	mad.lo.s32 	%r61, %r21, %r22, %r1;
	mov.u32 	%r23, %nctaid.x;
	mul.lo.s32 	%r3, %r22, %r23;
	setp.ge.s32 	%p1, %r61, %r19;
	@%p1 bra 	$L__BB1_18;
	shl.b32 	%r25, %r1, 2;
	mov.u32 	%r26, _ZZ18buildClusterMatrixPfS_S_PiS0_S0_iifE7local_x;
	add.s32 	%r4, %r26, %r25;
	mov.u32 	%r27, _ZZ18buildClusterMatrixPfS_S_PiS0_S0_iifE7local_y;
	add.s32 	%r5, %r27, %r25;
	mov.u32 	%r28, _ZZ18buildClusterMatrixPfS_S_PiS0_S0_iifE7local_z;
	add.s32 	%r6, %r28, %r25;
	mov.b32 	%r60, 0;
$L__BB1_2:
	mul.wide.s32 	%rd27, %r61, 4;
	add.s64 	%rd28, %rd6, %rd27;
	ld.global.f32 	%f11, [%rd28];
	st.shared.f32 	[%r4], %f11;
	add.s64 	%rd29, %rd5, %rd27;
	ld.global.f32 	%f12, [%rd29];
	st.shared.f32 	[%r5], %f12;
	add.s64 	%rd30, %rd4, %rd27;
	ld.global.f32 	%f13, [%rd30];
	st.shared.f32 	[%r6], %f13;
	add.s64 	%rd31, %rd3, %rd27;
	ld.global.u32 	%r9, [%rd31];
	mul.wide.s32 	%rd32, %r9, 4;
	add.s64 	%rd33, %rd2, %rd32;
	ld.global.u32 	%r10, [%rd33];
	bar.sync 	0;
	setp.lt.s32 	%p2, %r61, 1;
	@%p2 bra 	$L__BB1_17;
	mul.lo.s32 	%r29, %r3, %r60;
	neg.s32 	%r30, %r29;
	mov.u32 	%r31, %ctaid.x;
	mov.u32 	%r32, %ntid.x;
	mov.u32 	%r33, %tid.x;
	mad.lo.s32 	%r34, %r31, %r32, %r33;
	add.s32 	%r35, %r34, -1;
	setp.eq.s32 	%p3, %r35, %r30;
	mov.b64 	%rd56, 0;
	@%p3 bra 	$L__BB1_13;
	add.s64 	%rd55, %rd3, 4;
	add.s64 	%rd54, %rd4, 4;
	add.s64 	%rd53, %rd5, 4;
	add.s64 	%rd52, %rd6, 4;
	and.b32  	%r36, %r61, 2147483646;
	neg.s32 	%r62, %r36;
$L__BB1_5:
	ld.global.f32 	%f14, [%rd52+-4];
	ld.shared.f32 	%f15, [%r4];
	sub.f32 	%f1, %f14, %f15;
	ld.global.f32 	%f16, [%rd53+-4];
	ld.shared.f32 	%f17, [%r5];
	sub.f32 	%f2, %f16, %f17;
	ld.global.f32 	%f18, [%rd54+-4];
	ld.shared.f32 	%f19, [%r6];
	sub.f32 	%f3, %f18, %f19;
	ld.global.u32 	%r37, [%rd55+-4];
	mul.wide.s32 	%rd35, %r37, 4;
	add.s64 	%rd36, %rd2, %rd35;
	ld.global.u32 	%r13, [%rd36];
	bar.sync 	0;
	setp.eq.s32 	%p4, %r37, %r9;
	@%p4 bra 	$L__BB1_8;
	abs.f32 	%f20, %f1;
	abs.f32 	%f21, %f2;
	abs.f32 	%f22, %f3;
	add.f32 	%f23, %f20, %f21;
	add.f32 	%f24, %f23, %f22;
	min.f32 	%f25, %f20, %f21;
	max.f32 	%f26, %f20, %f21;
	min.f32 	%f27, %f26, %f22;
	max.f32 	%f28, %f26, %f22;
	mov.b32 	%r38, %f28;
	and.b32  	%r39, %r38, -33554432;
	xor.b32  	%r40, %r39, 2122317824;
	mov.b32 	%f29, %r40;
	mul.f32 	%f30, %f27, %f29;
	mul.f32 	%f31, %f25, %f29;
	mul.f32 	%f32, %f28, %f29;
	mul.f32 	%f33, %f30, %f30;
	fma.rn.f32 	%f34, %f31, %f31, %f33;
	fma.rn.f32 	%f35, %f32, %f32, %f34;
	sqrt.rn.f32 	%f36, %f35;
	or.b32  	%r41, %r39, 8388608;
	mov.b32 	%f37, %r41;
	mul.f32 	%f38, %f36, %f37;
	setp.gt.f32 	%p5, %f24, %f28;
	selp.f32 	%f39, %f38, %f24, %p5;
	setp.eq.f32 	%p6, %f28, 0f7F800000;
	selp.f32 	%f40, 0f7F800000, %f39, %p6;
	setp.geu.f32 	%p7, %f40, %f10;
	@%p7 bra 	$L__BB1_8;
	mad.lo.s32 	%r42, %r13, %r20, %r10;
	mul.wide.s32 	%rd37, %r42, 4;
	add.s64 	%rd38, %rd1, %rd37;
	mov.b32 	%r43, 1;
	st.global.u32 	[%rd38], %r43;
$L__BB1_8:
	ld.global.f32 	%f41, [%rd52];
	ld.shared.f32 	%f42, [%r4];
	sub.f32 	%f4, %f41, %f42;
	ld.global.f32 	%f43, [%rd53];
	ld.shared.f32 	%f44, [%r5];
	sub.f32 	%f5, %f43, %f44;
	ld.global.f32 	%f45, [%rd54];
	ld.shared.f32 	%f46, [%r6];
	sub.f32 	%f6, %f45, %f46;
	ld.global.u32 	%r44, [%rd55];
	mul.wide.s32 	%rd39, %r44, 4;
	add.s64 	%rd40, %rd2, %rd39;
	ld.global.u32 	%r14, [%rd40];
	bar.sync 	0;
	setp.eq.s32 	%p8, %r44, %r9;
	@%p8 bra 	$L__BB1_11;
	abs.f32 	%f47, %f4;
	abs.f32 	%f48, %f5;
	abs.f32 	%f49, %f6;
	add.f32 	%f50, %f47, %f48;
	add.f32 	%f51, %f50, %f49;
	min.f32 	%f52, %f47, %f48;
	max.f32 	%f53, %f47, %f48;
	min.f32 	%f54, %f53, %f49;
	max.f32 	%f55, %f53, %f49;
	mov.b32 	%r45, %f55;
	and.b32  	%r46, %r45, -33554432;
	xor.b32  	%r47, %r46, 2122317824;
	mov.b32 	%f56, %r47;
	mul.f32 	%f57, %f54, %f56;
	mul.f32 	%f58, %f52, %f56;
	mul.f32 	%f59, %f55, %f56;
	mul.f32 	%f60, %f57, %f57;
	fma.rn.f32 	%f61, %f58, %f58, %f60;
	fma.rn.f32 	%f62, %f59, %f59, %f61;
	sqrt.rn.f32 	%f63, %f62;
	or.b32  	%r48, %r46, 8388608;
	mov.b32 	%f64, %r48;
	mul.f32 	%f65, %f63, %f64;
	setp.gt.f32 	%p9, %f51, %f55;
	selp.f32 	%f66, %f65, %f51, %p9;
	setp.eq.f32 	%p10, %f55, 0f7F800000;
	selp.f32 	%f67, 0f7F800000, %f66, %p10;
	setp.geu.f32 	%p11, %f67, %f10;
	@%p11 bra 	$L__BB1_11;
	mad.lo.s32 	%r49, %r14, %r20, %r10;
	mul.wide.s32 	%rd41, %r49, 4;
	add.s64 	%rd42, %rd1, %rd41;
	mov.b32 	%r50, 1;
	st.global.u32 	[%rd42], %r50;
$L__BB1_11:
	add.s32 	%r62, %r62, 2;
	add.s64 	%rd55, %rd55, 8;
	add.s64 	%rd54, %rd54, 8;
	add.s64 	%rd53, %rd53, 8;
	add.s64 	%rd52, %rd52, 8;
	setp.ne.s32 	%p12, %r62, 0;
	@%p12 bra 	$L__BB1_5;
	and.b32  	%r51, %r61, 2147483646;
	cvt.u64.u32 	%rd56, %r51;
$L__BB1_13:
	and.b32  	%r52, %r61, 1;
	setp.eq.b32 	%p13, %r52, 1;
	not.pred 	%p14, %p13;
	@%p14 bra 	$L__BB1_17;
	shl.b64 	%rd43, %rd56, 2;
	add.s64 	%rd44, %rd6, %rd43;
	ld.global.f32 	%f68, [%rd44];
	ld.shared.f32 	%f69, [%r4];
	sub.f32 	%f7, %f68, %f69;
	add.s64 	%rd45, %rd5, %rd43;
	ld.global.f32 	%f70, [%rd45];
	ld.shared.f32 	%f71, [%r5];
	sub.f32 	%f8, %f70, %f71;
	add.s64 	%rd46, %rd4, %rd43;
	ld.global.f32 	%f72, [%rd46];
	ld.shared.f32 	%f73, [%r6];
	sub.f32 	%f9, %f72, %f73;
	add.s64 	%rd47, %rd3, %rd43;
	ld.global.u32 	%r53, [%rd47];
	mul.wide.s32 	%rd48, %r53, 4;
	add.s64 	%rd49, %rd2, %rd48;
	ld.global.u32 	%r16, [%rd49];
	bar.sync 	0;
	setp.eq.s32 	%p15, %r53, %r9;
	@%p15 bra 	$L__BB1_17;
	abs.f32 	%f74, %f7;
	abs.f32 	%f75, %f8;
	abs.f32 	%f76, %f9;
	add.f32 	%f77, %f74, %f75;
	add.f32 	%f78, %f77, %f76;
	min.f32 	%f79, %f74, %f75;
	max.f32 	%f80, %f74, %f75;
	min.f32 	%f81, %f80, %f76;
	max.f32 	%f82, %f80, %f76;
	mov.b32 	%r54, %f82;
	and.b32  	%r55, %r54, -33554432;
	xor.b32  	%r56, %r55, 2122317824;
	mov.b32 	%f83, %r56;
	mul.f32 	%f84, %f81, %f83;
	mul.f32 	%f85, %f79, %f83;
	mul.f32 	%f86, %f82, %f83;
	mul.f32 	%f87, %f84, %f84;
	fma.rn.f32 	%f88, %f85, %f85, %f87;
	fma.rn.f32 	%f89, %f86, %f86, %f88;
	sqrt.rn.f32 	%f90, %f89;
	or.b32  	%r57, %r55, 8388608;
	mov.b32 	%f91, %r57;
	mul.f32 	%f92, %f90, %f91;
	setp.gt.f32 	%p16, %f78, %f82;
	selp.f32 	%f93, %f92, %f78, %p16;
	setp.eq.f32 	%p17, %f82, 0f7F800000;
	selp.f32 	%f94, 0f7F800000, %f93, %p17;
	setp.geu.f32 	%p18, %f94, %f10;
	@%p18 bra 	$L__BB1_17;
	mad.lo.s32 	%r58, %r16, %r20, %r10;
	mul.wide.s32 	%rd50, %r58, 4;
	add.s64 	%rd51, %rd1, %rd50;
	mov.b32 	%r59, 1;
	st.global.u32 	[%rd51], %r59;
$L__BB1_17:
	add.s32 	%r61, %r61, %r3;
	setp.lt.s32 	%p19, %r61, %r19;
	add.s32 	%r60, %r60, 1;
	@%p19 bra 	$L__BB1_2;
$L__BB1_18:
	ret;

}
	// .globl	_Z19buildClusterMatrixPPfS_S_PiS0_S0_iif
.visible .entry _Z19buildClusterMatrixPPfS_S_PiS0_S0_iif(
	.param .u64 .ptr .align 1 _Z19buildClusterMatrixPPfS_S_PiS0_S0_iif_param_0,
	.param .u64 .ptr .align 1 _Z19buildClusterMatrixPPfS_S_PiS0_S0_iif_param_1,
	.param .u64 .ptr .align 1 _Z19buildClusterMatrixPPfS_S_PiS0_S0_iif_param_2,
	.param .u64 .ptr .align 1 _Z19buildClusterMatrixPPfS_S_PiS0_S0_iif_param_3,
	.param .u64 .ptr .align 1 _Z19buildClusterMatrixPPfS_S_PiS0_S0_iif_param_4,
	.param .u64 .ptr .align 1 _Z19buildClusterMatrixPPfS_S_PiS0_S0_iif_param_5,
	.param .u32 _Z19buildClusterMatrixPPfS_S_PiS0_S0_iif_param_6,
	.param .u32 _Z19buildClusterMatrixPPfS_S_PiS0_S0_iif_param_7,
	.param .f32 _Z19buildClusterMatrixPPfS_S_PiS0_S0_iif_param_8
)
{
	.reg .pred 	%p<22>;
	.reg .b32 	%r<57>;
	.reg .b32 	%f<89>;
	.reg .b64 	%rd<47>;

	ld.param.u64 	%rd7, [_Z19buildClusterMatrixPPfS_S_PiS0_S0_iif_param_0];
	ld.param.u64 	%rd8, [_Z19buildClusterMatrixPPfS_S_PiS0_S0_iif_param_1];
	ld.param.u64 	%rd9, [_Z19buildClusterMatrixPPfS_S_PiS0_S0_iif_param_2];
	ld.param.u64 	%rd10, [_Z19buildClusterMatrixPPfS_S_PiS0_S0_iif_param_3];
	ld.param.u64 	%rd11, [_Z19buildClusterMatrixPPfS_S_PiS0_S0_iif_param_4];
	ld.param.u64 	%rd12, [_Z19buildClusterMatrixPPfS_S_PiS0_S0_iif_param_5];
	ld.param.u32 	%r17, [_Z19buildClusterMatrixPPfS_S_PiS0_S0_iif_param_6];
	ld.param.u32 	%r18, [_Z19buildClusterMatrixPPfS_S_PiS0_S0_iif_param_7];
	cvta.to.global.u64 	%rd1, %rd11;
	cvta.to.global.u64 	%rd2, %rd12;
	cvta.to.global.u64 	%rd3, %rd10;
	cvta.to.global.u64 	%rd4, %rd9;
	cvta.to.global.u64 	%rd5, %rd8;
	cvta.to.global.u64 	%rd6, %rd7;
	mov.u32 	%r19, %tid.x;
	mov.u32 	%r20, %ctaid.x;
	mov.u32 	%r21, %ntid.x;
	mad.lo.s32 	%r53, %r20, %r21, %r19;
	setp.ge.s32 	%p1, %r53, %r17;
	@%p1 bra 	$L__BB2_17;
	shr.u32 	%r22, %r17, 31;
	add.s32 	%r23, %r17, %r22;
	shr.s32 	%r24, %r23, 1;
	and.b32  	%r2, %r24, 1;
	and.b32  	%r25, %r24, 1073741822;
	neg.s32 	%r3, %r25;
$L__BB2_2:
	setp.lt.s32 	%p2, %r17, 2;
	mul.wide.s32 	%rd13, %r53, 4;
	add.s64 	%rd14, %rd6, %rd13;
	ld.global.f32 	%f1, [%rd14];
	add.s64 	%rd15, %rd5, %rd13;
	ld.global.f32 	%f2, [%rd15];
	add.s64 	%rd16, %rd4, %rd13;
	ld.global.f32 	%f3, [%rd16];
	add.s64 	%rd17, %rd3, %rd13;
	ld.global.u32 	%r5, [%rd17];
	mul.wide.s32 	%rd18, %r5, 4;
	add.s64 	%rd19, %rd2, %rd18;
	ld.global.u32 	%r6, [%rd19];
	bar.sync 	0;
	@%p2 bra 	$L__BB2_16;
	and.b32  	%r26, %r17, 2147483646;
	setp.eq.s32 	%p3, %r26, 2;
	mov.u32 	%r56, %r53;
	@%p3 bra 	$L__BB2_12;
	mov.u32 	%r54, %r3;
	mov.u32 	%r56, %r53;
$L__BB2_5:
	setp.lt.s32 	%p4, %r56, 1;
	selp.b32 	%r9, %r17, %r56, %p4;
	mul.wide.s32 	%rd20, %r9, 4;
	add.s64 	%rd21, %rd6, %rd20;
	ld.global.f32 	%f4, [%rd21+-4];
	add.s64 	%rd22, %rd5, %rd20;
	ld.global.f32 	%f5, [%rd22+-4];
	add.s64 	%rd23, %rd4, %rd20;
	ld.global.f32 	%f6, [%rd23+-4];
	add.s64 	%rd24, %rd3, %rd20;
	ld.global.u32 	%r27, [%rd24+-4];
	mul.wide.s32 	%rd25, %r27, 4;
	add.s64 	%rd26, %rd2, %rd25;
	ld.global.u32 	%r10, [%rd26];
	bar.sync 	0;
	setp.eq.s32 	%p5, %r27, %r5;
	@%p5 bra 	$L__BB2_8;
	ld.param.f32 	%f86, [_Z19buildClusterMatrixPPfS_S_PiS0_S0_iif_param_8];
	sub.f32 	%f14, %f4, %f1;
	abs.f32 	%f15, %f14;
	sub.f32 	%f16, %f5, %f2;
	abs.f32 	%f17, %f16;
	sub.f32 	%f18, %f6, %f3;
	abs.f32 	%f19, %f18;
	add.f32 	%f20, %f15, %f17;
	add.f32 	%f21, %f20, %f19;
	min.f32 	%f22, %f15, %f17;
	max.f32 	%f23, %f15, %f17;
	min.f32 	%f24, %f23, %f19;
	max.f32 	%f25, %f23, %f19;
	mov.b32 	%r28, %f25;
	and.b32  	%r29, %r28, -33554432;
	xor.b32  	%r30, %r29, 2122317824;
	mov.b32 	%f26, %r30;
	mul.f32 	%f27, %f24, %f26;
	mul.f32 	%f28, %f22, %f26;
	mul.f32 	%f29, %f25, %f26;
	mul.f32 	%f30, %f27, %f27;
	fma.rn.f32 	%f31, %f28, %f28, %f30;
	fma.rn.f32 	%f32, %f29, %f29, %f31;
	sqrt.rn.f32 	%f33, %f32;
	or.b32  	%r31, %r29, 8388608;
	mov.b32 	%f34, %r31;
	mul.f32 	%f35, %f33, %f34;
	setp.gt.f32 	%p6, %f21, %f25;
	selp.f32 	%f36, %f35, %f21, %p6;
	setp.eq.f32 	%p7, %f25, 0f7F800000;
	selp.f32 	%f37, 0f7F800000, %f36, %p7;
	setp.geu.f32 	%p8, %f37, %f86;
	@%p8 bra 	$L__BB2_8;
	mad.lo.s32 	%r32, %r10, %r18, %r6;
	mul.wide.s32 	%rd27, %r32, 4;
	add.s64 	%rd28, %rd1, %rd27;
	mov.b32 	%r33, 1;
	st.global.u32 	[%rd28], %r33;
$L__BB2_8:
	setp.lt.s32 	%p9, %r9, 2;
	add.s32 	%r34, %r9, -1;
	selp.b32 	%r35, %r17, %r34, %p9;
	add.s32 	%r56, %r35, -1;
	mul.wide.s32 	%rd29, %r35, 4;
	add.s64 	%rd30, %rd6, %rd29;
	ld.global.f32 	%f7, [%rd30+-4];
	add.s64 	%rd31, %rd5, %rd29;
	ld.global.f32 	%f8, [%rd31+-4];
	add.s64 	%rd32, %rd4, %rd29;
	ld.global.f32 	%f9, [%rd32+-4];
	add.s64 	%rd33, %rd3, %rd29;
	ld.global.u32 	%r36, [%rd33+-4];
	mul.wide.s32 	%rd34, %r36, 4;
	add.s64 	%rd35, %rd2, %rd34;
	ld.global.u32 	%r12, [%rd35];
	bar.sync 	0;
	setp.eq.s32 	%p10, %r36, %r5;
	@%p10 bra 	$L__BB2_11;
	ld.param.f32 	%f87, [_Z19buildClusterMatrixPPfS_S_PiS0_S0_iif_param_8];
	sub.f32 	%f38, %f7, %f1;
	abs.f32 	%f39, %f38;
	sub.f32 	%f40, %f8, %f2;
	abs.f32 	%f41, %f40;
	sub.f32 	%f42, %f9, %f3;
	abs.f32 	%f43, %f42;
	add.f32 	%f44, %f39, %f41;
	add.f32 	%f45, %f44, %f43;
	min.f32 	%f46, %f39, %f41;
	max.f32 	%f47, %f39, %f41;
	min.f32 	%f48, %f47, %f43;
	max.f32 	%f49, %f47, %f43;
	mov.b32 	%r37, %f49;
	and.b32  	%r38, %r37, -33554432;
	xor.b32  	%r39, %r38, 2122317824;
	mov.b32 	%f50, %r39;
	mul.f32 	%f51, %f48, %f50;
	mul.f32 	%f52, %f46, %f50;
	mul.f32 	%f53, %f49, %f50;
	mul.f32 	%f54, %f51, %f51;
	fma.rn.f32 	%f55, %f52, %f52, %f54;
	fma.rn.f32 	%f56, %f53, %f53, %f55;
	sqrt.rn.f32 	%f57, %f56;
	or.b32  	%r40, %r38, 8388608;
	mov.b32 	%f58, %r40;
	mul.f32 	%f59, %f57, %f58;
	setp.gt.f32 	%p11, %f45, %f49;
	selp.f32 	%f60, %f59, %f45, %p11;
	setp.eq.f32 	%p12, %f49, 0f7F800000;
	selp.f32 	%f61, 0f7F800000, %f60, %p12;
	setp.geu.f32 	%p13, %f61, %f87;
	@%p13 bra 	$L__BB2_11;
	mad.lo.s32 	%r41, %r12, %r18, %r6;
	mul.wide.s32 	%rd36, %r41, 4;
	add.s64 	%rd37, %rd1, %rd36;
	mov.b32 	%r42, 1;
	st.global.u32 	[%rd37], %r42;
$L__BB2_11:
	add.s32 	%r54, %r54, 2;
	setp.ne.s32 	%p14, %r54, 0;
	@%p14 bra 	$L__BB2_5;
$L__BB2_12:
	setp.eq.s32 	%p15, %r2, 0;
	@%p15 bra 	$L__BB2_16;
	setp.lt.s32 	%p16, %r56, 1;
	selp.b32 	%r43, %r17, %r56, %p16;
	mul.wide.s32 	%rd38, %r43, 4;
	add.s64 	%rd39, %rd6, %rd38;
	ld.global.f32 	%f62, [%rd39+-4];
	sub.f32 	%f10, %f62, %f1;
	add.s64 	%rd40, %rd5, %rd38;
	ld.global.f32 	%f63, [%rd40+-4];
	sub.f32 	%f11, %f63, %f2;
	add.s64 	%rd41, %rd4, %rd38;
	ld.global.f32 	%f64, [%rd41+-4];
	sub.f32 	%f12, %f64, %f3;
	add.s64 	%rd42, %rd3, %rd38;
	ld.global.u32 	%r44, [%rd42+-4];
	mul.wide.s32 	%rd43, %r44, 4;
	add.s64 	%rd44, %rd2, %rd43;
	ld.global.u32 	%r15, [%rd44];
	bar.sync 	0;
	setp.eq.s32 	%p17, %r44, %r5;
	@%p17 bra 	$L__BB2_16;
	ld.param.f32 	%f88, [_Z19buildClusterMatrixPPfS_S_PiS0_S0_iif_param_8];
	abs.f32 	%f65, %f10;
	abs.f32 	%f66, %f11;
	abs.f32 	%f67, %f12;
	add.f32 	%f68, %f65, %f66;
	add.f32 	%f69, %f68, %f67;
	min.f32 	%f70, %f65, %f66;
	max.f32 	%f71, %f65, %f66;
	min.f32 	%f72, %f71, %f67;
	max.f32 	%f73, %f71, %f67;
	mov.b32 	%r45, %f73;
	and.b32  	%r46, %r45, -33554432;
	xor.b32  	%r47, %r46, 2122317824;
	mov.b32 	%f74, %r47;
	mul.f32 	%f75, %f72, %f74;
	mul.f32 	%f76, %f70, %f74;
	mul.f32 	%f77, %f73, %f74;
	mul.f32 	%f78, %f75, %f75;
	fma.rn.f32 	%f79, %f76, %f76, %f78;
	fma.rn.f32 	%f80, %f77, %f77, %f79;
	sqrt.rn.f32 	%f81, %f80;
	or.b32  	%r48, %r46, 8388608;
	mov.b32 	%f82, %r48;
	mul.f32 	%f83, %f81, %f82;
	setp.gt.f32 	%p18, %f69, %f73;
	selp.f32 	%f84, %f83, %f69, %p18;
	setp.eq.f32 	%p19, %f73, 0f7F800000;
	selp.f32 	%f85, 0f7F800000, %f84, %p19;
	setp.geu.f32 	%p20, %f85, %f88;
	@%p20 bra 	$L__BB2_16;
	mad.lo.s32 	%r49, %r15, %r18, %r6;
	mul.wide.s32 	%rd45, %r49, 4;
	add.s64 	%rd46, %rd1, %rd45;
	mov.b32 	%r50, 1;
	st.global.u32 	[%rd46], %r50;
$L__BB2_16:
	mov.u32 	%r51, %ntid.x;
	mov.u32 	%r52, %nctaid.x;
	mad.lo.s32 	%r53, %r51, %r52, %r53;
	setp.lt.s32 	%p21, %r53, %r17;
	@%p21 bra 	$L__BB2_2;
$L__BB2_17:
	ret;

}


// ===== COMPILED SASS (sm_100) =====

	.target	sm_100

	.elftype	@"ET_EXEC"


//--------------------- .note.nv.tkinfo           --------------------------
	.section	.note.nv.tkinfo,"",@"SHT_NOTE"
	.sectionflags	@"SHF_NOTE_NV_TKINFO"
	.tkinfo
        /*0018*/ 	.word	0x00000002
        /*0030*/ 	.string	""
        /*0030*/ 	.string	"ptxas"
        /*0030*/ 	.string	"Cuda compilation tools, release 13.0, V13.0.88"
        /*0030*/ 	.string	"Build cuda_13.0.r13.0/compiler.36424714_0"
        /*0030*/ 	.string	"-arch sm_100 -m 64 "



//--------------------- .note.nv.cuinfo           --------------------------
	.section	.note.nv.cuinfo,"",@"SHT_NOTE"
	.sectionflags	@"SHF_NOTE_NV_CUINFO"
        /*0018*/ 	.short	0x0002
        /*001a*/ 	.short	0x0064
        /*001c*/ 	.short	0x0082
	.zero		2


//--------------------- .nv.info                  --------------------------
	.section	.nv.info,"",@"SHT_CUDA_INFO"
	.align	4


	//----- nvinfo : EIATTR_REGCOUNT
	.align		4
        /*0000*/ 	.byte	0x04, 0x2f
        /*0002*/ 	.short	(.L_1 - .L_0)
	.align		4
.L_0:
        /*0004*/ 	.word	index@(_Z21buildClusterMatrixNeoPfS_S_PiS0_S0_iif)
        /*0008*/ 	.word	0x00000020


	//----- nvinfo : EIATTR_FRAME_SIZE
	.align		4
.L_1:
        /*000c*/ 	.byte	0x04, 0x11
        /*000e*/ 	.short	(.L_3 - .L_2)
	.align		4
.L_2:
        /*0010*/ 	.word	index@($__internal_2_$__cuda_sm20_sqrt_rn_f32_slowpath)
        /*0014*/ 	.word	0x00000000


	//----- nvinfo : EIATTR_FRAME_SIZE
	.align		4
.L_3:
        /*0018*/ 	.byte	0x04, 0x11
        /*001a*/ 	.short	(.L_5 - .L_4)
	.align		4
.L_4:
        /*001c*/ 	.word	index@(_Z21buildClusterMatrixNeoPfS_S_PiS0_S0_iif)
        /*0020*/ 	.word	0x00000000


	//----- nvinfo : EIATTR_REGCOUNT
	.align		4
.L_5:
        /*0024*/ 	.byte	0x04, 0x2f
        /*0026*/ 	.short	(.L_7 - .L_6)
	.align		4
.L_6:
        /*0028*/ 	.word	index@(_Z18buildClusterMatrixPfS_S_PiS0_S0_iif)
        /*002c*/ 	.word	0x00000020


	//----- nvinfo : EIATTR_FRAME_SIZE
	.align		4
.L_7:
        /*0030*/ 	.byte	0x04, 0x11
        /*0032*/ 	.short	(.L_9 - .L_8)
	.align		4
.L_8:
        /*0034*/ 	.word	index@($__internal_1_$__cuda_sm20_sqrt_rn_f32_slowpath)
        /*0038*/ 	.word	0x00000000


	//----- nvinfo : EIATTR_FRAME_SIZE
	.align		4
.L_9:
        /*003c*/ 	.byte	0x04, 0x11
        /*003e*/ 	.short	(.L_11 - .L_10)
	.align		4
.L_10:
        /*0040*/ 	.word	index@(_Z18buildClusterMatrixPfS_S_PiS0_S0_iif)
        /*0044*/ 	.word	0x00000000


	//----- nvinfo : EIATTR_REGCOUNT
	.align		4
.L_11:
        /*0048*/ 	.byte	0x04, 0x2f
        /*004a*/ 	.short	(.L_13 - .L_12)
	.align		4
.L_12:
        /*004c*/ 	.word	index@(_Z19buildClusterMatrixPPfS_S_PiS0_S0_iif)
        /*0050*/ 	.word	0x00000020


	//----- nvinfo : EIATTR_FRAME_SIZE
	.align		4
.L_13:
        /*0054*/ 	.byte	0x04, 0x11
        /*0056*/ 	.short	(.L_15 - .L_14)
	.align		4
.L_14:
        /*0058*/ 	.word	index@($__internal_0_$__cuda_sm20_sqrt_rn_f32_slowpath)
        /*005c*/ 	.word	0x00000000


	//----- nvinfo : EIATTR_FRAME_SIZE
	.align		4
.L_15:
        /*0060*/ 	.byte	0x04, 0x11
        /*0062*/ 	.short	(.L_17 - .L_16)
	.align		4
.L_16:
        /*0064*/ 	.word	index@(_Z19buildClusterMatrixPPfS_S_PiS0_S0_iif)
        /*0068*/ 	.word	0x00000000


	//----- nvinfo : EIATTR_MIN_STACK_SIZE
	.align		4
.L_17:
        /*006c*/ 	.byte	0x04, 0x12
        /*006e*/ 	.short	(.L_19 - .L_18)
	.align		4
.L_18:
        /*0070*/ 	.word	index@(_Z19buildClusterMatrixPPfS_S_PiS0_S0_iif)
        /*0074*/ 	.word	0x00000000


	//----- nvinfo : EIATTR_MIN_STACK_SIZE
	.align		4
.L_19:
        /*0078*/ 	.byte	0x04, 0x12
        /*007a*/ 	.short	(.L_21 - .L_20)
	.align		4
.L_20:
        /*007c*/ 	.word	index@(_Z18buildClusterMatrixPfS_S_PiS0_S0_iif)
        /*0080*/ 	.word	0x00000000


	//----- nvinfo : EIATTR_MIN_STACK_SIZE
	.align		4
.L_21:
        /*0084*/ 	.byte	0x04, 0x12
        /*0086*/ 	.short	(.L_23 - .L_22)
	.align		4
.L_22:
        /*0088*/ 	.word	index@(_Z21buildClusterMatrixNeoPfS_S_PiS0_S0_iif)
        /*008c*/ 	.word	0x00000000
.L_23:


//--------------------- .nv.compat                --------------------------
	.section	.nv.compat,"",@"SHT_CUDA_COMPAT_INFO"
	.align	4
        /*0000*/ 	.byte	0x02, 0x09, 0x00, 0x00, 0x02, 0x02, 0x01, 0x00, 0x02, 0x05, 0x05, 0x00, 0x03, 0x07, 0x01, 0x01
        /*0010*/ 	.byte	0x02, 0x03, 0x00, 0x00, 0x02, 0x06, 0x01, 0x00, 0x04, 0x0b, 0x08, 0x00, 0x01, 0x00, 0x00, 0x00
        /*0020*/ 	.byte	0x00, 0x00, 0x00, 0x00


//--------------------- .nv.info._Z19buildClusterMatrixPPfS_S_PiS0_S0_iif --------------------------
	.section	.nv.info._Z19buildClusterMatrixPPfS_S_PiS0_S0_iif,"",@"SHT_CUDA_INFO"
	.sectionflags	@""
	.align	4


	//----- nvinfo : EIATTR_CUDA_API_VERSION
	.align		4
        /*0000*/ 	.byte	0x04, 0x37
        /*0002*/ 	.short	(.L_25 - .L_24)
.L_24:
        /*0004*/ 	.word	0x00000082


	//----- nvinfo : EIATTR_KPARAM_INFO
	.align		4
.L_25:
        /*0008*/ 	.byte	0x04, 0x17
        /*000a*/ 	.short	(.L_27 - .L_26)
.L_26:
        /*000c*/ 	.word	0x00000000
        /*0010*/ 	.short	0x0008
        /*0012*/ 	.short	0x0038
        /*0014*/ 	.byte	0x00, 0xf0, 0x11, 0x00


	//----- nvinfo : EIATTR_KPARAM_INFO
	.align		4
.L_27:
        /*0018*/ 	.byte	0x04, 0x17
        /*001a*/ 	.short	(.L_29 - .L_28)
.L_28:
        /*001c*/ 	.word	0x00000000
        /*0020*/ 	.short	0x0007
        /*0022*/ 	.short	0x0034
        /*0024*/ 	.byte	0x00, 0xf0, 0x11, 0x00


	//----- nvinfo : EIATTR_KPARAM_INFO
	.align		4
.L_29:
        /*0028*/ 	.byte	0x04, 0x17
        /*002a*/ 	.short	(.L_31 - .L_30)
.L_30:
        /*002c*/ 	.word	0x00000000
        /*0030*/ 	.short	0x0006
        /*0032*/ 	.short	0x0030
        /*0034*/ 	.byte	0x00, 0xf0, 0x11, 0x00


	//----- nvinfo : EIATTR_KPARAM_INFO
	.align		4
.L_31:
        /*0038*/ 	.byte	0x04, 0x17
        /*003a*/ 	.short	(.L_33 - .L_32)
.L_32:
        /*003c*/ 	.word	0x00000000
        /*0040*/ 	.short	0x0005
        /*0042*/ 	.short	0x0028
        /*0044*/ 	.byte	0x00, 0xf5, 0x21, 0x00


	//----- nvinfo : EIATTR_KPARAM_INFO
	.align		4
.L_33:
        /*0048*/ 	.byte	0x04, 0x17
        /*004a*/ 	.short	(.L_35 - .L_34)
.L_34:
        /*004c*/ 	.word	0x00000000
        /*0050*/ 	.short	0x0004
        /*0052*/ 	.short	0x0020
        /*0054*/ 	.byte	0x00, 0xf5, 0x21, 0x00


	//----- nvinfo : EIATTR_KPARAM_INFO
	.align		4
.L_35:
        /*0058*/ 	.byte	0x04, 0x17
        /*005a*/ 	.short	(.L_37 - .L_36)
.L_36:
        /*005c*/ 	.word	0x00000000
        /*0060*/ 	.short	0x0003
        /*0062*/ 	.short	0x0018
        /*0064*/ 	.byte	0x00, 0xf5, 0x21, 0x00


	//----- nvinfo : EIATTR_KPARAM_INFO
	.align		4
.L_37:
        /*0068*/ 	.byte	0x04, 0x17
        /*006a*/ 	.short	(.L_39 - .L_38)
.L_38:
        /*006c*/ 	.word	0x00000000
        /*0070*/ 	.short	0x0002
        /*0072*/ 	.short	0x0010
        /*0074*/ 	.byte	0x00, 0xf5, 0x21, 0x00


	//----- nvinfo : EIATTR_KPARAM_INFO
	.align		4
.L_39:
        /*0078*/ 	.byte	0x04, 0x17
        /*007a*/ 	.short	(.L_41 - .L_40)
.L_40:
        /*007c*/ 	.word	0x00000000
        /*0080*/ 	.short	0x0001
        /*0082*/ 	.short	0x0008
        /*0084*/ 	.byte	0x00, 0xf5, 0x21, 0x00


	//----- nvinfo : EIATTR_KPARAM_INFO
	.align		4
.L_41:
        /*0088*/ 	.byte	0x04, 0x17
        /*008a*/ 	.short	(.L_43 - .L_42)
.L_42:
        /*008c*/ 	.word	0x00000000
        /*0090*/ 	.short	0x0000
        /*0092*/ 	.short	0x0000
        /*0094*/ 	.byte	0x00, 0xf5, 0x21, 0x00


	//----- nvinfo : EIATTR_SPARSE_MMA_MASK
	.align		4
.L_43:
        /*0098*/ 	.byte	0x03, 0x50
        /*009a*/ 	.short	0x0000


	//----- nvinfo : EIATTR_MAXREG_COUNT
	.align		4
        /*009c*/ 	.byte	0x03, 0x1b
        /*009e*/ 	.short	0x00ff


	//----- nvinfo : EIATTR_NUM_BARRIERS
	.align		4
        /*00a0*/ 	.byte	0x02, 0x4c
        /*00a2*/ 	.byte	0x01
	.zero		1


	//----- nvinfo : EIATTR_MERCURY_ISA_VERSION
	.align		4
        /*00a4*/ 	.byte	0x03, 0x5f
        /*00a6*/ 	.short	0x0101


	//----- nvinfo : EIATTR_VRC_CTA_INIT_COUNT
	.align		4
        /*00a8*/ 	.byte	0x02, 0x4a
	.zero		1
	.zero		1


	//----- nvinfo : EIATTR_EXIT_INSTR_OFFSETS
	.align		4
        /*00ac*/ 	.byte	0x04, 0x1c
        /*00ae*/ 	.short	(.L_45 - .L_44)


	//   ....[0]....
.L_44:
        /*00b0*/ 	.word	0x00000070


	//   ....[1]....
        /*00b4*/ 	.word	0x00000f40


	//----- nvinfo : EIATTR_CRS_STACK_SIZE
	.align		4
.L_45:
        /*00b8*/ 	.byte	0x04, 0x1e
        /*00ba*/ 	.short	(.L_47 - .L_46)
.L_46:
        /*00bc*/ 	.word	0x00000000


	//----- nvinfo : EIATTR_CBANK_PARAM_SIZE
	.align		4
.L_47:
        /*00c0*/ 	.byte	0x03, 0x19
        /*00c2*/ 	.short	0x003c


	//----- nvinfo : EIATTR_PARAM_CBANK
	.align		4
        /*00c4*/ 	.byte	0x04, 0x0a
        /*00c6*/ 	.short	(.L_49 - .L_48)
	.align		4
.L_48:
        /*00c8*/ 	.word	index@(.nv.constant0._Z19buildClusterMatrixPPfS_S_PiS0_S0_iif)
        /*00cc*/ 	.short	0x0380
        /*00ce*/ 	.short	0x003c


	//----- nvinfo : EIATTR_SW_WAR
	.align		4
.L_49:
        /*00d0*/ 	.byte	0x04, 0x36
        /*00d2*/ 	.short	(.L_51 - .L_50)
.L_50:
        /*00d4*/ 	.word	0x00000008
.L_51:


//--------------------- .nv.info._Z18buildClusterMatrixPfS_S_PiS0_S0_iif --------------------------
	.section	.nv.info._Z18buildClusterMatrixPfS_S_PiS0_S0_iif,"",@"SHT_CUDA_INFO"
	.sectionflags	@""
	.align	4


	//----- nvinfo : EIATTR_CUDA_API_VERSION
	.align		4
        /*0000*/ 	.byte	0x04, 0x37
        /*0002*/ 	.short	(.L_53 - .L_52)
.L_52:
        /*0004*/ 	.word	0x00000082


	//----- nvinfo : EIATTR_KPARAM_INFO
	.align		4
.L_53:
        /*0008*/ 	.byte	0x04, 0x17
        /*000a*/ 	.short	(.L_55 - .L_54)
.L_54:
        /*000c*/ 	.word	0x00000000
        /*0010*/ 	.short	0x0008
        /*0012*/ 	.short	0x0038
        /*0014*/ 	.byte	0x00, 0xf0, 0x11, 0x00


	//----- nvinfo : EIATTR_KPARAM_INFO
	.align		4
.L_55:
        /*0018*/ 	.byte	0x04, 0x17
        /*001a*/ 	.short	(.L_57 - .L_56)
.L_56:
        /*001c*/ 	.word	0x00000000
        /*0020*/ 	.short	0x0007
        /*0022*/ 	.short	0x0034
        /*0024*/ 	.byte	0x00, 0xf0, 0x11, 0x00


	//----- nvinfo : EIATTR_KPARAM_INFO
	.align		4
.L_57:
        /*0028*/ 	.byte	0x04, 0x17
        /*002a*/ 	.short	(.L_59 - .L_58)
.L_58:
        /*002c*/ 	.word	0x00000000
        /*0030*/ 	.short	0x0006
        /*0032*/ 	.short	0x0030
        /*0034*/ 	.byte	0x00, 0xf0, 0x11, 0x00


	//----- nvinfo : EIATTR_KPARAM_INFO
	.align		4
.L_59:
        /*0038*/ 	.byte	0x04, 0x17
        /*003a*/ 	.short	(.L_61 - .L_60)
.L_60:
        /*003c*/ 	.word	0x00000000
        /*0040*/ 	.short	0x0005
        /*0042*/ 	.short	0x0028
        /*0044*/ 	.byte	0x00, 0xf5, 0x21, 0x00


	//----- nvinfo : EIATTR_KPARAM_INFO
	.align		4
.L_61:
        /*0048*/ 	.byte	0x04, 0x17
        /*004a*/ 	.short	(.L_63 - .L_62)
.L_62:
        /*004c*/ 	.word	0x00000000
        /*0050*/ 	.short	0x0004
        /*0052*/ 	.short	0x0020
        /*0054*/ 	.byte	0x00, 0xf5, 0x21, 0x00


	//----- nvinfo : EIATTR_KPARAM_INFO
	.align		4
.L_63:
        /*0058*/ 	.byte	0x04, 0x17
        /*005a*/ 	.short	(.L_65 - .L_64)
.L_64:
        /*005c*/ 	.word	0x00000000
        /*0060*/ 	.short	0x0003
        /*0062*/ 	.short	0x0018
        /*0064*/ 	.byte	0x00, 0xf5, 0x21, 0x00


	//----- nvinfo : EIATTR_KPARAM_INFO
	.align		4
.L_65:
        /*0068*/ 	.byte	0x04, 0x17
        /*006a*/ 	.short	(.L_67 - .L_66)
.L_66:
        /*006c*/ 	.word	0x00000000
        /*0070*/ 	.short	0x0002
        /*0072*/ 	.short	0x0010
        /*0074*/ 	.byte	0x00, 0xf5, 0x21, 0x00


	//----- nvinfo : EIATTR_KPARAM_INFO
	.align		4
.L_67:
        /*0078*/ 	.byte	0x04, 0x17
        /*007a*/ 	.short	(.L_69 - .L_68)
.L_68:
        /*007c*/ 	.word	0x00000000
        /*0080*/ 	.short	0x0001
        /*0082*/ 	.short	0x0008
        /*0084*/ 	.byte	0x00, 0xf5, 0x21, 0x00


	//----- nvinfo : EIATTR_KPARAM_INFO
	.align		4
.L_69:
        /*0088*/ 	.byte	0x04, 0x17
        /*008a*/ 	.short	(.L_71 - .L_70)
.L_70:
        /*008c*/ 	.word	0x00000000
        /*0090*/ 	.short	0x0000
        /*0092*/ 	.short	0x0000
        /*0094*/ 	.byte	0x00, 0xf5, 0x21, 0x00


	//----- nvinfo : EIATTR_SPARSE_MMA_MASK
	.align		4
.L_71:
        /*0098*/ 	.byte	0x03, 0x50
        /*009a*/ 	.short	0x0000


	//----- nvinfo : EIATTR_MAXREG_COUNT
	.align		4
        /*009c*/ 	.byte	0x03, 0x1b
        /*009e*/ 	.short	0x00ff


	//----- nvinfo : EIATTR_NUM_BARRIERS
	.align		4
        /*00a0*/ 	.byte	0x02, 0x4c
        /*00a2*/ 	.byte	0x01
	.zero		1


	//----- nvinfo : EIATTR_MERCURY_ISA_VERSION
	.align		4
        /*00a4*/ 	.byte	0x03, 0x5f
        /*00a6*/ 	.short	0x0101


	//----- nvinfo : EIATTR_VRC_CTA_INIT_COUNT
	.align		4
        /*00a8*/ 	.byte	0x02, 0x4a
	.zero		1
	.zero		1


	//----- nvinfo : EIATTR_EXIT_INSTR_OFFSETS
	.align		4
        /*00ac*/ 	.byte	0x04, 0x1c
        /*00ae*/ 	.short	(.L_73 - .L_72)


	//   ....[0]....
.L_72:
        /*00b0*/ 	.word	0x00000090


	//   ....[1]....
        /*00b4*/ 	.word	0x000011c0


	//----- nvinfo : EIATTR_CRS_STACK_SIZE
	.align		4
.L_73:
        /*00b8*/ 	.byte	0x04, 0x1e
        /*00ba*/ 	.short	(.L_75 - .L_74)
.L_74:
        /*00bc*/ 	.word	0x00000000


	//----- nvinfo : EIATTR_CBANK_PARAM_SIZE
	.align		4
.L_75:
        /*00c0*/ 	.byte	0x03, 0x19
        /*00c2*/ 	.short	0x003c


	//----- nvinfo : EIATTR_PARAM_CBANK
	.align		4
        /*00c4*/ 	.byte	0x04, 0x0a
        /*00c6*/ 	.short	(.L_77 - .L_76)
	.align		4
.L_76:
        /*00c8*/ 	.word	index@(.nv.constant0._Z18buildClusterMatrixPfS_S_PiS0_S0_iif)
        /*00cc*/ 	.short	0x0380
        /*00ce*/ 	.short	0x003c


	//----- nvinfo : EIATTR_SW_WAR
	.align		4
.L_77:
        /*00d0*/ 	.byte	0x04, 0x36
        /*00d2*/ 	.short	(.L_79 - .L_78)
.L_78:
        /*00d4*/ 	.word	0x00000008
.L_79:


//--------------------- .nv.info._Z21buildClusterMatrixNeoPfS_S_PiS0_S0_iif --------------------------
	.section	.nv.info._Z21buildClusterMatrixNeoPfS_S_PiS0_S0_iif,"",@"SHT_CUDA_INFO"
	.sectionflags	@""
	.align	4


	//----- nvinfo : EIATTR_CUDA_API_VERSION
	.align		4
        /*0000*/ 	.byte	0x04, 0x37
        /*0002*/ 	.short	(.L_81 - .L_80)
.L_80:
        /*0004*/ 	.word	0x00000082


	//----- nvinfo : EIATTR_KPARAM_INFO
	.align		4
.L_81:
        /*0008*/ 	.byte	0x04, 0x17
        /*000a*/ 	.short	(.L_83 - .L_82)
.L_82:
        /*000c*/ 	.word	0x00000000
        /*0010*/ 	.short	0x0008
        /*0012*/ 	.short	0x0038
        /*0014*/ 	.byte	0x00, 0xf0, 0x11, 0x00


	//----- nvinfo : EIATTR_KPARAM_INFO
	.align		4
.L_83:
        /*0018*/ 	.byte	0x04, 0x17
        /*001a*/ 	.short	(.L_85 - .L_84)
.L_84:
        /*001c*/ 	.word	0x00000000
        /*0020*/ 	.short	0x0007
        /*0022*/ 	.short	0x0034
        /*0024*/ 	.byte	0x00, 0xf0, 0x11, 0x00


	//----- nvinfo : EIATTR_KPARAM_INFO
	.align		4
.L_85:
        /*0028*/ 	.byte	0x04, 0x17
        /*002a*/ 	.short	(.L_87 - .L_86)
.L_86:
        /*002c*/ 	.word	0x00000000
        /*0030*/ 	.short	0x0006
        /*0032*/ 	.short	0x0030
        /*0034*/ 	.byte	0x00, 0xf0, 0x11, 0x00


	//----- nvinfo : EIATTR_KPARAM_INFO
	.align		4
.L_87:
        /*0038*/ 	.byte	0x04, 0x17
        /*003a*/ 	.short	(.L_89 - .L_88)
.L_88:
        /*003c*/ 	.word	0x00000000
        /*0040*/ 	.short	0x0005
        /*0042*/ 	.short	0x0028
        /*0044*/ 	.byte	0x00, 0xf5, 0x21, 0x00


	//----- nvinfo : EIATTR_KPARAM_INFO
	.align		4
.L_89:
        /*0048*/ 	.byte	0x04, 0x17
        /*004a*/ 	.short	(.L_91 - .L_90)
.L_90:
        /*004c*/ 	.word	0x00000000
        /*0050*/ 	.short	0x0004
        /*0052*/ 	.short	0x0020
        /*0054*/ 	.byte	0x00, 0xf5, 0x21, 0x00


	//----- nvinfo : EIATTR_KPARAM_INFO
	.align		4
.L_91:
        /*0058*/ 	.byte	0x04, 0x17
        /*005a*/ 	.short	(.L_93 - .L_92)
.L_92:
        /*005c*/ 	.word	0x00000000
        /*0060*/ 	.short	0x0003
        /*0062*/ 	.short	0x0018
        /*0064*/ 	.byte	0x00, 0xf5, 0x21, 0x00


	//----- nvinfo : EIATTR_KPARAM_INFO
	.align		4
.L_93:
        /*0068*/ 	.byte	0x04, 0x17
        /*006a*/ 	.short	(.L_95 - .L_94)
.L_94:
        /*006c*/ 	.word	0x00000000
        /*0070*/ 	.short	0x0002
        /*0072*/ 	.short	0x0010
        /*0074*/ 	.byte	0x00, 0xf5, 0x21, 0x00


	//----- nvinfo : EIATTR_KPARAM_INFO
	.align		4
.L_95:
        /*0078*/ 	.byte	0x04, 0x17
        /*007a*/ 	.short	(.L_97 - .L_96)
.L_96:
        /*007c*/ 	.word	0x00000000
        /*0080*/ 	.short	0x0001
        /*0082*/ 	.short	0x0008
        /*0084*/ 	.byte	0x00, 0xf5, 0x21, 0x00


	//----- nvinfo : EIATTR_KPARAM_INFO
	.align		4
.L_97:
        /*0088*/ 	.byte	0x04, 0x17
        /*008a*/ 	.short	(.L_99 - .L_98)
.L_98:
        /*008c*/ 	.word	0x00000000
        /*0090*/ 	.short	0x0000
        /*0092*/ 	.short	0x0000
        /*0094*/ 	.byte	0x00, 0xf5, 0x21, 0x00


	//----- nvinfo : EIATTR_SPARSE_MMA_MASK
	.align		4
.L_99:
        /*0098*/ 	.byte	0x03, 0x50
        /*009a*/ 	.short	0x0000


	//----- nvinfo : EIATTR_MAXREG_COUNT
	.align		4
        /*009c*/ 	.byte	0x03, 0x1b
        /*009e*/ 	.short	0x00ff


	//----- nvinfo : EIATTR_NUM_BARRIERS
	.align		4
        /*00a0*/ 	.byte	0x02, 0x4c
        /*00a2*/ 	.byte	0x01
	.zero		1


	//----- nvinfo : EIATTR_MERCURY_ISA_VERSION
	.align		4
        /*00a4*/ 	.byte	0x03, 0x5f
        /*00a6*/ 	.short	0x0101


	//----- nvinfo : EIATTR_VRC_CTA_INIT_COUNT
	.align		4
        /*00a8*/ 	.byte	0x02, 0x4a
	.zero		1
	.zero		1


	//----- nvinfo : EIATTR_EXIT_INSTR_OFFSETS
	.align		4
        /*00ac*/ 	.byte	0x04, 0x1c
        /*00ae*/ 	.short	(.L_101 - .L_100)


	//   ....[0]....
.L_100:
        /*00b0*/ 	.word	0x00000070


	//   ....[1]....
        /*00b4*/ 	.word	0x00000f40


	//----- nvinfo : EIATTR_CRS_STACK_SIZE
	.align		4
.L_101:
        /*00b8*/ 	.byte	0x04, 0x1e
        /*00ba*/ 	.short	(.L_103 - .L_102)
.L_102:
        /*00bc*/ 	.word	0x00000000


	//----- nvinfo : EIATTR_CBANK_PARAM_SIZE
	.align		4
.L_103:
        /*00c0*/ 	.byte	0x03, 0x19
        /*00c2*/ 	.short	0x003c


	//----- nvinfo : EIATTR_PARAM_CBANK
	.align		4
        /*00c4*/ 	.byte	0x04, 0x0a
        /*00c6*/ 	.short	(.L_105 - .L_104)
	.align		4
.L_104:
        /*00c8*/ 	.word	index@(.nv.constant0._Z21buildClusterMatrixNeoPfS_S_PiS0_S0_iif)
        /*00cc*/ 	.short	0x0380
        /*00ce*/ 	.short	0x003c


	//----- nvinfo : EIATTR_SW_WAR
	.align		4
.L_105:
        /*00d0*/ 	.byte	0x04, 0x36
        /*00d2*/ 	.short	(.L_107 - .L_106)
.L_106:
        /*00d4*/ 	.word	0x00000008
.L_107:


//--------------------- .nv.callgraph             --------------------------
	.section	.nv.callgraph,"",@"SHT_CUDA_CALLGRAPH"
	.align	4
	.sectionentsize	8
	.align		4
        /*0000*/ 	.word	0x00000000
	.align		4
        /*0004*/ 	.word	0xffffffff
	.align		4
        /*0008*/ 	.word	0x00000000
	.align		4
        /*000c*/ 	.word	0xfffffffe
	.align		4
        /*0010*/ 	.word	0x00000000
	.align		4
        /*0014*/ 	.word	0xfffffffd
	.align		4
        /*0018*/ 	.word	0x00000000
	.align		4
        /*001c*/ 	.word	0xfffffffc


//--------------------- .text._Z19buildClusterMatrixPPfS_S_PiS0_S0_iif --------------------------
	.section	.text._Z19buildClusterMatrixPPfS_S_PiS0_S0_iif,"ax",@progbits
	.align	128
        .global         _Z19buildClusterMatrixPPfS_S_PiS0_S0_iif
        .type           _Z19buildClusterMatrixPPfS_S_PiS0_S0_iif,@function
        .size           _Z19buildClusterMatrixPPfS_S_PiS0_S0_iif,(.L_x_60 - _Z19buildClusterMatrixPPfS_S_PiS0_S0_iif)
        .other          _Z19buildClusterMatrixPPfS_S_PiS0_S0_iif,@"STO_CUDA_ENTRY STV_DEFAULT"
_Z19buildClusterMatrixPPfS_S_PiS0_S0_iif:
.text._Z19buildClusterMatrixPPfS_S_PiS0_S0_iif:
[----:B------:R-:W-:Y:S01]  /*0000*/  LDC R1, c[0x0][0x37c] ;  /* 0x0000df00ff017b82 */ /* 0x000fe20000000800 */
[----:B------:R-:W0:Y:S07]  /*0010*/  S2R R7, SR_TID.X ;  /* 0x0000000000077919 */ /* 0x000e2e0000002100 */
[----:B------:R-:W0:Y:S01]  /*0020*/  S2UR UR5, SR_CTAID.X ;  /* 0x00000000000579c3 */ /* 0x000e220000002500 */
[----:B------:R-:W1:Y:S07]  /*0030*/  LDCU UR4, c[0x0][0x3b0] ;  /* 0x00007600ff0477ac */ /* 0x000e6e0008000800 */
[----:B------:R-:W0:Y:S02]  /*0040*/  LDC R0, c[0x0][0x360] ;  /* 0x0000d800ff007b82 */ /* 0x000e240000000800 */
[----:B0-----:R-:W-:-:S05]  /*0050*/  IMAD R7, R0, UR5, R7 ;  /* 0x0000000500077c24 */ /* 0x001fca000f8e0207 */
[----:B-1----:R-:W-:-:S13]  /*0060*/  ISETP.GE.AND P0, PT, R7, UR4, PT ;  /* 0x0000000407007c0c */ /* 0x002fda000bf06270 */
[----:B------:R-:W-:Y:S05]  /*0070*/  @P0 EXIT ;  /* 0x000000000000094d */ /* 0x000fea0003800000 */
[----:B------:R-:W-:Y:S01]  /*0080*/  ULEA.HI UR4, UR4, UR4, URZ, 0x1 ;  /* 0x0000000404047291 */ /* 0x000fe2000f8f08ff */
[----:B------:R-:W0:Y:S03]  /*0090*/  LDCU.64 UR8, c[0x0][0x358] ;  /* 0x00006b00ff0877ac */ /* 0x000e260008000a00 */
[----:B------:R-:W-:-:S04]  /*00a0*/  USHF.R.S32.HI UR4, URZ, 0x1, UR4 ;  /* 0x00000001ff047899 */ /* 0x000fc80008011404 */
[----:B------:R-:W-:-:S04]  /*00b0*/  ULOP3.LUT UR5, UR4, 0x3ffffffe, URZ, 0xc0, !UPT ;  /* 0x3ffffffe04057892 */ /* 0x000fc8000f8ec0ff */
[----:B------:R-:W-:-:S12]  /*00c0*/  UIADD3 UR6, UPT, UPT, -UR5, URZ, URZ ;  /* 0x000000ff05067290 */ /* 0x000fd8000fffe1ff */
.L_x_17:
[----:B01----:R-:W1:Y:S08]  /*00d0*/  LDC.64 R2, c[0x0][0x398] ;  /* 0x0000e600ff027b82 */ /* 0x003e700000000a00 */
[----:B------:R-:W2:Y:S08]  /*00e0*/  LDC R0, c[0x0][0x3b0] ;  /* 0x0000ec00ff007b82 */ /* 0x000eb00000000800 */
[----:B------:R-:W3:Y:S01]  /*00f0*/  LDC.64 R8, c[0x0][0x380] ;  /* 0x0000e000ff087b82 */ /* 0x000ee20000000a00 */
[----:B-1----:R-:W-:-:S07]  /*0100*/  IMAD.WIDE R2, R7, 0x4, R2 ;  /* 0x0000000407027825 */ /* 0x002fce00078e0202 */
[----:B------:R-:W1:Y:S01]  /*0110*/  LDC.64 R10, c[0x0][0x388] ;  /* 0x0000e200ff0a7b82 */ /* 0x000e620000000a00 */
[----:B0-----:R-:W4:Y:S07]  /*0120*/  LDG.E R6, desc[UR8][R2.64] ;  /* 0x0000000802067981 */ /* 0x001f2e000c1e1900 */
[----:B------:R-:W0:Y:S08]  /*0130*/  LDC.64 R12, c[0x0][0x390] ;  /* 0x0000e400ff0c7b82 */ /* 0x000e300000000a00 */
[----:B------:R-:W4:Y:S01]  /*0140*/  LDC.64 R14, c[0x0][0x3a8] ;  /* 0x0000ea00ff0e7b82 */ /* 0x000f220000000a00 */
[----:B--2---:R-:W-:Y:S01]  /*0150*/  ISETP.GE.AND P0, PT, R0, 0x2, PT ;  /* 0x000000020000780c */ /* 0x004fe20003f06270 */
[C---:B---3--:R-:W-:Y:S01]  /*0160*/  IMAD.WIDE R8, R7.reuse, 0x4, R8 ;  /* 0x0000000407087825 */ /* 0x048fe200078e0208 */
[----:B------:R-:W-:Y:S05]  /*0170*/  WARPSYNC.ALL ;  /* 0x0000000000007948 */ /* 0x000fea0003800000 */
[C---:B-1----:R-:W-:Y:S01]  /*0180*/  IMAD.WIDE R10, R7.reuse, 0x4, R10 ;  /* 0x00000004070a7825 */ /* 0x042fe200078e020a */
[----:B------:R1:W5:Y:S04]  /*0190*/  LDG.E R5, desc[UR8][R8.64] ;  /* 0x0000000808057981 */ /* 0x000368000c1e1900 */
[----:B------:R1:W5:Y:S01]  /*01a0*/  LDG.E R4, desc[UR8][R10.64] ;  /* 0x000000080a047981 */ /* 0x000362000c1e1900 */
[----:B0-----:R-:W-:-:S05]  /*01b0*/  IMAD.WIDE R12, R7, 0x4, R12 ;  /* 0x00000004070c7825 */ /* 0x001fca00078e020c */
[----:B------:R1:W5:Y:S01]  /*01c0*/  LDG.E R3, desc[UR8][R12.64] ;  /* 0x000000080c037981 */ /* 0x000362000c1e1900 */
[----:B----4-:R-:W-:-:S05]  /*01d0*/  IMAD.WIDE R14, R6, 0x4, R14 ;  /* 0x00000004060e7825 */ /* 0x010fca00078e020e */
[----:B------:R1:W5:Y:S01]  /*01e0*/  LDG.E R2, desc[UR8][R14.64] ;  /* 0x000000080e027981 */ /* 0x000362000c1e1900 */
[----:B------:R-:W-:Y:S06]  /*01f0*/  BAR.SYNC.DEFER_BLOCKING 0x0 ;  /* 0x0000000000007b1d */ /* 0x000fec0000010000 */
[----:B------:R-:W-:Y:S05]  /*0200*/  @!P0 BRA `(.L_x_0) ;  /* 0x0000000c00348947 */ /* 0x000fea0003800000 */
[----:B------:R-:W-:Y:S02]  /*0210*/  LOP3.LUT R0, R0, 0x7ffffffe, RZ, 0xc0, !PT ;  /* 0x7ffffffe00007812 */ /* 0x000fe400078ec0ff */
[----:B------:R-:W-:Y:S02]  /*0220*/  MOV R23, R7 ;  /* 0x0000000700177202 */ /* 0x000fe40000000f00 */
[----:B------:R-:W-:-:S13]  /*0230*/  ISETP.NE.AND P0, PT, R0, 0x2, PT ;  /* 0x000000020000780c */ /* 0x000fda0003f05270 */
[----:B------:R-:W-:Y:S05]  /*0240*/  @!P0 BRA `(.L_x_1) ;  /* 0x0000000800148947 */ /* 0x000fea0003800000 */
[----:B-1----:R-:W0:Y:S01]  /*0250*/  LDC.64 R10, c[0x0][0x3a8] ;  /* 0x0000ea00ff0a7b82 */ /* 0x002e220000000a00 */
[----:B------:R-:W-:Y:S01]  /*0260*/  MOV R23, R7 ;  /* 0x0000000700177202 */ /* 0x000fe20000000f00 */
[----:B------:R-:W1:Y:S01]  /*0270*/  LDCU UR7, c[0x0][0x3b8] ;  /* 0x00007700ff0777ac */ /* 0x000e620008000800 */
[----:B------:R-:W-:-:S05]  /*0280*/  UMOV UR5, UR6 ;  /* 0x0000000600057c82 */ /* 0x000fca0008000000 */
[----:B------:R-:W2:Y:S08]  /*0290*/  LDC.64 R12, c[0x0][0x380] ;  /* 0x0000e000ff0c7b82 */ /* 0x000eb00000000a00 */
[----:B------:R-:W3:Y:S08]  /*02a0*/  LDC.64 R14, c[0x0][0x388] ;  /* 0x0000e200ff0e7b82 */ /* 0x000ef00000000a00 */
[----:B------:R-:W4:Y:S08]  /*02b0*/  LDC.64 R16, c[0x0][0x390] ;  /* 0x0000e400ff107b82 */ /* 0x000f300000000a00 */
[----:B-1----:R-:W0:Y:S02]  /*02c0*/  LDC.64 R18, c[0x0][0x398] ;  /* 0x0000e600ff127b82 */ /* 0x002e240000000a00 */
.L_x_12:
[----:B------:R-:W-:-:S13]  /*02d0*/  ISETP.GE.AND P0, PT, R23, 0x1, PT ;  /* 0x000000011700780c */ /* 0x000fda0003f06270 */
[----:B0-----:R-:W0:Y:S02]  /*02e0*/  @!P0 LDC R23, c[0x0][0x3b0] ;  /* 0x0000ec00ff178b82 */ /* 0x001e240000000800 */
[----:B01---5:R-:W-:-:S05]  /*02f0*/  IMAD.WIDE R8, R23, 0x4, R18 ;  /* 0x0000000417087825 */ /* 0x023fca00078e0212 */
[----:B------:R4:W4:Y:S01]  /*0300*/  LDG.E R0, desc[UR8][R8.64+-0x4] ;  /* 0xfffffc0808007981 */ /* 0x000922000c1e1900 */
[----:B--2---:R-:W-:Y:S01]  /*0310*/  IMAD.WIDE R28, R23, 0x4, R12 ;  /* 0x00000004171c7825 */ /* 0x004fe200078e020c */
[----:B------:R-:W-:-:S03]  /*0320*/  UIADD3 UR5, UPT, UPT, UR5, 0x2, URZ ;  /* 0x0000000205057890 */ /* 0x000fc6000fffe0ff */
[----:B---3--:R-:W-:-:S04]  /*0330*/  IMAD.WIDE R26, R23, 0x4, R14 ;  /* 0x00000004171a7825 */ /* 0x008fc800078e020e */
[----:B----4-:R-:W-:Y:S01]  /*0340*/  IMAD.WIDE R8, R23, 0x4, R16 ;  /* 0x0000000417087825 */ /* 0x010fe200078e0210 */
[----:B-----5:R0:W5:Y:S01]  /*0350*/  LDG.E R28, desc[UR8][R28.64+-0x4] ;  /* 0xfffffc081c1c7981 */ /* 0x020162000c1e1900 */
[----:B------:R-:W-:Y:S01]  /*0360*/  UISETP.NE.AND UP0, UPT, UR5, URZ, UPT ;  /* 0x000000ff0500728c */ /* 0x000fe2000bf05270 */
[----:B------:R-:W-:Y:S02]  /*0370*/  BSSY.RECONVERGENT B0, `(.L_x_2) ;  /* 0x0000033000007945 */ /* 0x000fe40003800200 */
[----:B------:R0:W5:Y:S04]  /*0380*/  LDG.E R27, desc[UR8][R26.64+-0x4] ;  /* 0xfffffc081a1b7981 */ /* 0x000168000c1e1900 */
[----:B------:R0:W5:Y:S01]  /*0390*/  LDG.E R22, desc[UR8][R8.64+-0x4] ;  /* 0xfffffc0808167981 */ /* 0x000162000c1e1900 */
[C---:B------:R-:W-:Y:S01]  /*03a0*/  ISETP.NE.AND P0, PT, R0.reuse, R6, PT ;  /* 0x000000060000720c */ /* 0x040fe20003f05270 */
[----:B------:R-:W-:-:S05]  /*03b0*/  IMAD.WIDE R20, R0, 0x4, R10 ;  /* 0x0000000400147825 */ /* 0x000fca00078e020a */
[----:B------:R0:W5:Y:S01]  /*03c0*/  LDG.E R25, desc[UR8][R20.64] ;  /* 0x0000000814197981 */ /* 0x000162000c1e1900 */
[----:B------:R-:W-:Y:S06]  /*03d0*/  BAR.SYNC.DEFER_BLOCKING 0x0 ;  /* 0x0000000000007b1d */ /* 0x000fec0000010000 */
[----:B------:R-:W-:Y:S05]  /*03e0*/  @!P0 BRA `(.L_x_3) ;  /* 0x0000000000ac8947 */ /* 0x000fea0003800000 */
[----:B-----5:R-:W-:Y:S01]  /*03f0*/  FADD R0, -R5, R28 ;  /* 0x0000001c05007221 */ /* 0x020fe20000000100 */
[----:B0-----:R-:W-:Y:S01]  /*0400*/  FADD R9, -R4, R27 ;  /* 0x0000001b04097221 */ /* 0x001fe20000000100 */
[----:B------:R-:W-:Y:S01]  /*0410*/  FADD R27, -R3, R22 ;  /* 0x00000016031b7221 */ /* 0x000fe20000000100 */
[----:B------:R-:W-:Y:S03]  /*0420*/  BSSY.RECONVERGENT B1, `(.L_x_4) ;  /* 0x000001b000017945 */ /* 0x000fe60003800200 */
[----:B------:R-:W-:-:S04]  /*0430*/  FMNMX R8, |R0|, |R9|, !PT ;  /* 0x4000000900087209 */ /* 0x000fc80007800200 */
[CC--:B------:R-:W-:Y:S02]  /*0440*/  FMNMX R24, |R27|.reuse, R8.reuse, !PT ;  /* 0x000000081b187209 */ /* 0x0c0fe40007800200 */
[----:B------:R-:W-:Y:S02]  /*0450*/  FMNMX R20, |R27|, R8, PT ;  /* 0x000000081b147209 */ /* 0x000fe40003800200 */
[----:B------:R-:W-:Y:S02]  /*0460*/  LOP3.LUT R26, R24, 0xfe000000, RZ, 0xc0, !PT ;  /* 0xfe000000181a7812 */ /* 0x000fe400078ec0ff */
[C---:B------:R-:W-:Y:S01]  /*0470*/  FMNMX R8, |R0|.reuse, |R9|, PT ;  /* 0x4000000900087209 */ /* 0x040fe20003800200 */
[----:B------:R-:W-:Y:S01]  /*0480*/  FADD R0, |R0|, |R9| ;  /* 0x4000000900007221 */ /* 0x000fe20000000200 */
[----:B------:R-:W-:-:S03]  /*0490*/  LOP3.LUT R21, R26, 0x7e800000, RZ, 0x3c, !PT ;  /* 0x7e8000001a157812 */ /* 0x000fc600078e3cff */
[----:B------:R-:W-:Y:S02]  /*04a0*/  FADD R27, |R27|, R0 ;  /* 0x000000001b1b7221 */ /* 0x000fe40000000200 */
[-C--:B------:R-:W-:Y:S01]  /*04b0*/  FMUL R20, R20, R21.reuse ;  /* 0x0000001514147220 */ /* 0x080fe20000400000 */
[----:B------:R-:W-:-:S03]  /*04c0*/  FMUL R8, R8, R21 ;  /* 0x0000001508087220 */ /* 0x000fc60000400000 */
[----:B------:R-:W-:-:S04]  /*04d0*/  FMUL R29, R20, R20 ;  /* 0x00000014141d7220 */ /* 0x000fc80000400000 */
[----:B------:R-:W-:Y:S01]  /*04e0*/  FFMA R29, R8, R8, R29 ;  /* 0x00000008081d7223 */ /* 0x000fe2000000001d */
[----:B------:R-:W-:-:S04]  /*04f0*/  FMUL R8, R24, R21 ;  /* 0x0000001518087220 */ /* 0x000fc80000400000 */
[----:B------:R-:W-:-:S04]  /*0500*/  FFMA R8, R8, R8, R29 ;  /* 0x0000000808087223 */ /* 0x000fc8000000001d */
[----:B------:R0:W1:Y:S01]  /*0510*/  MUFU.RSQ R21, R8 ;  /* 0x0000000800157308 */ /* 0x0000620000001400 */
[----:B------:R-:W-:-:S04]  /*0520*/  IADD3 R20, PT, PT, R8, -0xd000000, RZ ;  /* 0xf300000008147810 */ /* 0x000fc80007ffe0ff */
[----:B------:R-:W-:-:S13]  /*0530*/  ISETP.GT.U32.AND P0, PT, R20, 0x727fffff, PT ;  /* 0x727fffff1400780c */ /* 0x000fda0003f04070 */
[----:B01----:R-:W-:Y:S05]  /*0540*/  @!P0 BRA `(.L_x_5) ;  /* 0x0000000000108947 */ /* 0x003fea0003800000 */
[----:B------:R-:W-:Y:S02]  /*0550*/  MOV R0, R8 ;  /* 0x0000000800007202 */ /* 0x000fe40000000f00 */
[----:B------:R-:W-:-:S07]  /*0560*/  MOV R8, 0x580 ;  /* 0x0000058000087802 */ /* 0x000fce0000000f00 */
[----:B------:R-:W-:Y:S05]  /*0570*/  CALL.REL.NOINC `($__internal_0_$__cuda_sm20_sqrt_rn_f32_slowpath) ;  /* 0x0000000800747944 */ /* 0x000fea0003c00000 */
[----:B------:R-:W-:Y:S05]  /*0580*/  BRA `(.L_x_6) ;  /* 0x0000000000107947 */ /* 0x000fea0003800000 */
.L_x_5:
[----:B------:R-:W-:Y:S01]  /*0590*/  FMUL.FTZ R9, R8, R21 ;  /* 0x0000001508097220 */ /* 0x000fe20000410000 */
[----:B------:R-:W-:-:S03]  /*05a0*/  FMUL.FTZ R0, R21, 0.5 ;  /* 0x3f00000015007820 */ /* 0x000fc60000410000 */
[----:B------:R-:W-:-:S04]  /*05b0*/  FFMA R8, -R9, R9, R8 ;  /* 0x0000000909087223 */ /* 0x000fc80000000108 */
[----:B------:R-:W-:-:S07]  /*05c0*/  FFMA R9, R8, R0, R9 ;  /* 0x0000000008097223 */ /* 0x000fce0000000009 */
.L_x_6:
[----:B------:R-:W-:Y:S05]  /*05d0*/  BSYNC.RECONVERGENT B1 ;  /* 0x0000000000017941 */ /* 0x000fea0003800200 */
.L_x_4:
[----:B------:R-:W-:Y:S02]  /*05e0*/  FSETP.GT.AND P0, PT, R27, R24, PT ;  /* 0x000000181b00720b */ /* 0x000fe40003f04000 */
[----:B------:R-:W-:-:S11]  /*05f0*/  LOP3.LUT R26, R26, 0x800000, RZ, 0xfc, !PT ;  /* 0x008000001a1a7812 */ /* 0x000fd600078efcff */
[----:B------:R-:W-:Y:S01]  /*0600*/  @P0 FMUL R27, R26, R9 ;  /* 0x000000091a1b0220 */ /* 0x000fe20000400000 */
[----:B------:R-:W-:-:S04]  /*0610*/  FSETP.NEU.AND P0, PT, R24, +INF , PT ;  /* 0x7f8000001800780b */ /* 0x000fc80003f0d000 */
[----:B------:R-:W-:-:S04]  /*0620*/  FSEL R27, R27, +INF , P0 ;  /* 0x7f8000001b1b7808 */ /* 0x000fc80000000000 */
[----:B------:R-:W-:-:S13]  /*0630*/  FSETP.GEU.AND P0, PT, R27, UR7, PT ;  /* 0x000000071b007c0b */ /* 0x000fda000bf0e000 */
[----:B------:R-:W0:Y:S01]  /*0640*/  @!P0 LDC R0, c[0x0][0x3b4] ;  /* 0x0000ed00ff008b82 */ /* 0x000e220000000800 */
[----:B------:R-:W-:-:S07]  /*0650*/  @!P0 MOV R21, 0x1 ;  /* 0x0000000100158802 */ /* 0x000fce0000000f00 */
[----:B------:R-:W1:Y:S01]  /*0660*/  @!P0 LDC.64 R8, c[0x0][0x3a0] ;  /* 0x0000e800ff088b82 */ /* 0x000e620000000a00 */
[----:B0-----:R-:W-:-:S04]  /*0670*/  @!P0 IMAD R25, R25, R0, R2 ;  /* 0x0000000019198224 */ /* 0x001fc800078e0202 */
[----:B-1----:R-:W-:-:S05]  /*0680*/  @!P0 IMAD.WIDE R8, R25, 0x4, R8 ;  /* 0x0000000419088825 */ /* 0x002fca00078e0208 */
[----:B------:R1:W-:Y:S02]  /*0690*/  @!P0 STG.E desc[UR8][R8.64], R21 ;  /* 0x0000001508008986 */ /* 0x0003e4000c101908 */
.L_x_3:
[----:B------:R-:W-:Y:S05]  /*06a0*/  BSYNC.RECONVERGENT B0 ;  /* 0x0000000000007941 */ /* 0x000fea0003800200 */
.L_x_2:
[C---:B------:R-:W-:Y:S02]  /*06b0*/  ISETP.GE.AND P0, PT, R23.reuse, 0x2, PT ;  /* 0x000000021700780c */ /* 0x040fe40003f06270 */
[----:B------:R-:W-:-:S11]  /*06c0*/  IADD3 R23, PT, PT, R23, -0x1, RZ ;  /* 0xffffffff17177810 */ /* 0x000fd60007ffe0ff */
[----:B------:R-:W0:Y:S02]  /*06d0*/  @!P0 LDC R23, c[0x0][0x3b0] ;  /* 0x0000ec00ff178b82 */ /* 0x000e240000000800 */
[----:B0----5:R-:W-:-:S06]  /*06e0*/  IMAD.WIDE R28, R23, 0x4, R18 ;  /* 0x00000004171c7825 */ /* 0x021fcc00078e0212 */
[----:B------:R-:W2:Y:S01]  /*06f0*/  LDG.E R29, desc[UR8][R28.64+-0x4] ;  /* 0xfffffc081c1d7981 */ /* 0x000ea2000c1e1900 */
[----:B-1----:R-:W-:-:S04]  /*0700*/  IMAD.WIDE R8, R23, 0x4, R14 ;  /* 0x0000000417087825 */ /* 0x002fc800078e020e */
[C---:B------:R-:W-:Y:S01]  /*0710*/  IMAD.WIDE R20, R23.reuse, 0x4, R16 ;  /* 0x0000000417147825 */ /* 0x040fe200078e0210 */
[----:B------:R-:W-:Y:S01]  /*0720*/  BSSY.RECONVERGENT B0, `(.L_x_7) ;  /* 0x0000036000007945 */ /* 0x000fe20003800200 */
[----:B------:R0:W5:Y:S02]  /*0730*/  LDG.E R9, desc[UR8][R8.64+-0x4] ;  /* 0xfffffc0808097981 */ /* 0x000164000c1e1900 */
[C---:B------:R-:W-:Y:S02]  /*0740*/  IMAD.WIDE R26, R23.reuse, 0x4, R12 ;  /* 0x00000004171a7825 */ /* 0x040fe400078e020c */
[----:B------:R0:W5:Y:S04]  /*0750*/  LDG.E R20, desc[UR8][R20.64+-0x4] ;  /* 0xfffffc0814147981 */ /* 0x000168000c1e1900 */
[----:B------:R0:W5:Y:S01]  /*0760*/  LDG.E R0, desc[UR8][R26.64+-0x4] ;  /* 0xfffffc081a007981 */ /* 0x000162000c1e1900 */
[----:B------:R-:W-:-:S02]  /*0770*/  IADD3 R23, PT, PT, R23, -0x1, RZ ;  /* 0xffffffff17177810 */ /* 0x000fc40007ffe0ff */
[C---:B--2---:R-:W-:Y:S01]  /*0780*/  ISETP.NE.AND P0, PT, R29.reuse, R6, PT ;  /* 0x000000061d00720c */ /* 0x044fe20003f05270 */
[----:B------:R-:W-:-:S06]  /*0790*/  IMAD.WIDE R24, R29, 0x4, R10 ;  /* 0x000000041d187825 */ /* 0x000fcc00078e020a */
[----:B------:R0:W5:Y:S01]  /*07a0*/  LDG.E R25, desc[UR8][R24.64] ;  /* 0x0000000818197981 */ /* 0x000162000c1e1900 */
[----:B------:R-:W-:Y:S06]  /*07b0*/  BAR.SYNC.DEFER_BLOCKING 0x0 ;  /* 0x0000000000007b1d */ /* 0x000fec0000010000 */
[----:B------:R-:W-:Y:S05]  /*07c0*/  @!P0 BRA `(.L_x_8) ;  /* 0x0000000000ac8947 */ /* 0x000fea0003800000 */
[----:B-----5:R-:W-:Y:S01]  /*07d0*/  FADD R0, -R5, R0 ;  /* 0x0000000005007221 */ /* 0x020fe20000000100 */
[----:B------:R-:W-:Y:S01]  /*07e0*/  FADD R9, -R4, R9 ;  /* 0x0000000904097221 */ /* 0x000fe20000000100 */
[----:B0-----:R-:W-:Y:S01]  /*07f0*/  FADD R27, -R3, R20 ;  /* 0x00000014031b7221 */ /* 0x001fe20000000100 */
        /* <DEDUP_REMOVED lines=23> */
.L_x_10:
[----:B------:R-:W-:Y:S01]  /*0970*/  FMUL.FTZ R9, R8, R21 ;  /* 0x0000001508097220 */ /* 0x000fe20000410000 */
[----:B------:R-:W-:-:S03]  /*0980*/  FMUL.FTZ R0, R21, 0.5 ;  /* 0x3f00000015007820 */ /* 0x000fc60000410000 */
[----:B------:R-:W-:-:S04]  /*0990*/  FFMA R8, -R9, R9, R8 ;  /* 0x0000000909087223 */ /* 0x000fc80000000108 */
[----:B------:R-:W-:-:S07]  /*09a0*/  FFMA R9, R8, R0, R9 ;  /* 0x0000000008097223 */ /* 0x000fce0000000009 */
.L_x_11:
[----:B------:R-:W-:Y:S05]  /*09b0*/  BSYNC.RECONVERGENT B1 ;  /* 0x0000000000017941 */ /* 0x000fea0003800200 */
.L_x_9:
        /* <DEDUP_REMOVED lines=12> */
.L_x_8:
[----:B------:R-:W-:Y:S05]  /*0a80*/  BSYNC.RECONVERGENT B0 ;  /* 0x0000000000007941 */ /* 0x000fea0003800200 */
.L_x_7:
[----:B------:R-:W-:Y:S05]  /*0a90*/  BRA.U UP0, `(.L_x_12) ;  /* 0xfffffff9000c7547 */ /* 0x000fea000b83ffff */
.L_x_1:
[----:B------:R-:W-:-:S09]  /*0aa0*/  ULOP3.LUT UP0, URZ, UR4, 0x1, URZ, 0xc0, !UPT ;  /* 0x0000000104ff7892 */ /* 0x000fd2000f80c0ff */
[----:B------:R-:W-:Y:S05]  /*0ab0*/  BRA.U !UP0, `(.L_x_0) ;  /* 0x0000000508087547 */ /* 0x000fea000b800000 */
[----:B------:R-:W-:Y:S01]  /*0ac0*/  ISETP.GE.AND P0, PT, R23, 0x1, PT ;  /* 0x000000011700780c */ /* 0x000fe20003f06270 */
[----:B-1----:R-:W1:Y:S08]  /*0ad0*/  LDC.64 R10, c[0x0][0x398] ;  /* 0x0000e600ff0a7b82 */ /* 0x002e700000000a00 */
[----:B------:R-:W2:Y:S08]  /*0ae0*/  LDC.64 R12, c[0x0][0x380] ;  /* 0x0000e000ff0c7b82 */ /* 0x000eb00000000a00 */
[----:B------:R-:W1:Y:S08]  /*0af0*/  @!P0 LDC R23, c[0x0][0x3b0] ;  /* 0x0000ec00ff178b82 */ /* 0x000e700000000800 */
[----:B------:R-:W3:Y:S08]  /*0b00*/  LDC.64 R14, c[0x0][0x388] ;  /* 0x0000e200ff0e7b82 */ /* 0x000ef00000000a00 */
[----:B------:R-:W4:Y:S01]  /*0b10*/  LDC.64 R16, c[0x0][0x390] ;  /* 0x0000e400ff107b82 */ /* 0x000f220000000a00 */
[----:B-1----:R-:W-:-:S07]  /*0b20*/  IMAD.WIDE R10, R23, 0x4, R10 ;  /* 0x00000004170a7825 */ /* 0x002fce00078e020a */
[----:B0----5:R-:W0:Y:S01]  /*0b30*/  LDC.64 R8, c[0x0][0x3a8] ;  /* 0x0000ea00ff087b82 */ /* 0x021e220000000a00 */
[----:B------:R-:W4:Y:S01]  /*0b40*/  LDG.E R19, desc[UR8][R10.64+-0x4] ;  /* 0xfffffc080a137981 */ /* 0x000f22000c1e1900 */
[----:B--2---:R-:W-:-:S04]  /*0b50*/  IMAD.WIDE R12, R23, 0x4, R12 ;  /* 0x00000004170c7825 */ /* 0x004fc800078e020c */
[C---:B---3--:R-:W-:Y:S02]  /*0b60*/  IMAD.WIDE R14, R23.reuse, 0x4, R14 ;  /* 0x00000004170e7825 */ /* 0x048fe400078e020e */
[----:B------:R-:W2:Y:S02]  /*0b70*/  LDG.E R12, desc[UR8][R12.64+-0x4] ;  /* 0xfffffc080c0c7981 */ /* 0x000ea4000c1e1900 */
[----:B----4-:R-:W-:Y:S02]  /*0b80*/  IMAD.WIDE R16, R23, 0x4, R16 ;  /* 0x0000000417107825 */ /* 0x010fe400078e0210 */
[----:B------:R-:W3:Y:S04]  /*0b90*/  LDG.E R15, desc[UR8][R14.64+-0x4] ;  /* 0xfffffc080e0f7981 */ /* 0x000ee8000c1e1900 */
[----:B------:R-:W4:Y:S01]  /*0ba0*/  LDG.E R16, desc[UR8][R16.64+-0x4] ;  /* 0xfffffc0810107981 */ /* 0x000f22000c1e1900 */
[----:B------:R-:W-:Y:S01]  /*0bb0*/  BSSY.RECONVERGENT B0, `(.L_x_0) ;  /* 0x0000032000007945 */ /* 0x000fe20003800200 */
[C---:B------:R-:W-:Y:S01]  /*0bc0*/  ISETP.NE.AND P0, PT, R19.reuse, R6, PT ;  /* 0x000000061300720c */ /* 0x040fe20003f05270 */
[----:B0-----:R-:W-:-:S05]  /*0bd0*/  IMAD.WIDE R8, R19, 0x4, R8 ;  /* 0x0000000413087825 */ /* 0x001fca00078e0208 */
[----:B------:R0:W5:Y:S01]  /*0be0*/  LDG.E R11, desc[UR8][R8.64] ;  /* 0x00000008080b7981 */ /* 0x000162000c1e1900 */
[----:B--2---:R-:W-:Y:S01]  /*0bf0*/  FADD R6, -R5, R12 ;  /* 0x0000000c05067221 */ /* 0x004fe20000000100 */
[----:B---3--:R-:W-:Y:S01]  /*0c00*/  FADD R19, -R4, R15 ;  /* 0x0000000f04137221 */ /* 0x008fe20000000100 */
[----:B----4-:R-:W-:Y:S01]  /*0c10*/  FADD R21, -R3, R16 ;  /* 0x0000001003157221 */ /* 0x010fe20000000100 */
[----:B------:R-:W-:Y:S06]  /*0c20*/  BAR.SYNC.DEFER_BLOCKING 0x0 ;  /* 0x0000000000007b1d */ /* 0x000fec0000010000 */
[----:B0-----:R-:W-:Y:S05]  /*0c30*/  @!P0 BRA `(.L_x_13) ;  /* 0x0000000000a48947 */ /* 0x001fea0003800000 */
[-C--:B------:R-:W-:Y:S01]  /*0c40*/  FMNMX R0, |R6|, |R19|.reuse, !PT ;  /* 0x4000001306007209 */ /* 0x080fe20007800200 */
[----:B------:R-:W-:Y:S03]  /*0c50*/  BSSY.RECONVERGENT B1, `(.L_x_14) ;  /* 0x000001a000017945 */ /* 0x000fe60003800200 */
[CC--:B------:R-:W-:Y:S02]  /*0c60*/  FMNMX R4, |R21|.reuse, R0.reuse, !PT ;  /* 0x0000000015047209 */ /* 0x0c0fe40007800200 */
[----:B------:R-:W-:Y:S02]  /*0c70*/  FMNMX R5, |R21|, R0, PT ;  /* 0x0000000015057209 */ /* 0x000fe40003800200 */
[----:B------:R-:W-:Y:S02]  /*0c80*/  LOP3.LUT R3, R4, 0xfe000000, RZ, 0xc0, !PT ;  /* 0xfe00000004037812 */ /* 0x000fe400078ec0ff */
[----:B------:R-:W-:-:S02]  /*0c90*/  FMNMX R0, |R6|, |R19|, PT ;  /* 0x4000001306007209 */ /* 0x000fc40003800200 */
[----:B------:R-:W-:-:S05]  /*0ca0*/  LOP3.LUT R9, R3, 0x7e800000, RZ, 0x3c, !PT ;  /* 0x7e80000003097812 */ /* 0x000fca00078e3cff */
[-C--:B------:R-:W-:Y:S01]  /*0cb0*/  FMUL R5, R5, R9.reuse ;  /* 0x0000000905057220 */ /* 0x080fe20000400000 */
[-C--:B------:R-:W-:Y:S01]  /*0cc0*/  FMUL R0, R0, R9.reuse ;  /* 0x0000000900007220 */ /* 0x080fe20000400000 */
[----:B------:R-:W-:Y:S02]  /*0cd0*/  FMUL R9, R4, R9 ;  /* 0x0000000904097220 */ /* 0x000fe40000400000 */
[----:B------:R-:W-:-:S04]  /*0ce0*/  FMUL R5, R5, R5 ;  /* 0x0000000505057220 */ /* 0x000fc80000400000 */
[----:B------:R-:W-:-:S04]  /*0cf0*/  FFMA R0, R0, R0, R5 ;  /* 0x0000000000007223 */ /* 0x000fc80000000005 */
[----:B------:R-:W-:-:S04]  /*0d00*/  FFMA R8, R9, R9, R0 ;  /* 0x0000000909087223 */ /* 0x000fc80000000000 */
[----:B------:R0:W1:Y:S01]  /*0d10*/  MUFU.RSQ R13, R8 ;  /* 0x00000008000d7308 */ /* 0x0000620000001400 */
[----:B------:R-:W-:-:S04]  /*0d20*/  IADD3 R0, PT, PT, R8, -0xd000000, RZ ;  /* 0xf300000008007810 */ /* 0x000fc80007ffe0ff */
[----:B------:R-:W-:Y:S01]  /*0d30*/  ISETP.GT.U32.AND P0, PT, R0, 0x727fffff, PT ;  /* 0x727fffff0000780c */ /* 0x000fe20003f04070 */
[----:B------:R-:W-:-:S04]  /*0d40*/  FADD R0, |R6|, |R19| ;  /* 0x4000001306007221 */ /* 0x000fc80000000200 */
[----:B------:R-:W-:-:S08]  /*0d50*/  FADD R5, |R21|, R0 ;  /* 0x0000000015057221 */ /* 0x000fd00000000200 */
[----:B01----:R-:W-:Y:S05]  /*0d60*/  @!P0 BRA `(.L_x_15) ;  /* 0x0000000000108947 */ /* 0x003fea0003800000 */
[----:B------:R-:W-:Y:S02]  /*0d70*/  MOV R0, R8 ;  /* 0x0000000800007202 */ /* 0x000fe40000000f00 */
[----:B------:R-:W-:-:S07]  /*0d80*/  MOV R8, 0xda0 ;  /* 0x00000da000087802 */ /* 0x000fce0000000f00 */
[----:B-----5:R-:W-:Y:S05]  /*0d90*/  CALL.REL.NOINC `($__internal_0_$__cuda_sm20_sqrt_rn_f32_slowpath) ;  /* 0x00000000006c7944 */ /* 0x020fea0003c00000 */
[----:B------:R-:W-:Y:S05]  /*0da0*/  BRA `(.L_x_16) ;  /* 0x0000000000107947 */ /* 0x000fea0003800000 */
.L_x_15:
[----:B------:R-:W-:Y:S01]  /*0db0*/  FMUL.FTZ R9, R8, R13 ;  /* 0x0000000d08097220 */ /* 0x000fe20000410000 */
[----:B------:R-:W-:-:S03]  /*0dc0*/  FMUL.FTZ R6, R13, 0.5 ;  /* 0x3f0000000d067820 */ /* 0x000fc60000410000 */
[----:B------:R-:W-:-:S04]  /*0dd0*/  FFMA R0, -R9, R9, R8 ;  /* 0x0000000909007223 */ /* 0x000fc80000000108 */
[----:B------:R-:W-:-:S07]  /*0de0*/  FFMA R9, R0, R6, R9 ;  /* 0x0000000600097223 */ /* 0x000fce0000000009 */
.L_x_16:
[----:B------:R-:W-:Y:S05]  /*0df0*/  BSYNC.RECONVERGENT B1 ;  /* 0x0000000000017941 */ /* 0x000fea0003800200 */
.L_x_14:
[----:B------:R-:W-:Y:S01]  /*0e00*/  FSETP.GT.AND P0, PT, R5, R4, PT ;  /* 0x000000040500720b */ /* 0x000fe20003f04000 */
[----:B------:R-:W0:Y:S01]  /*0e10*/  LDCU UR5, c[0x0][0x3b8] ;  /* 0x00007700ff0577ac */ /* 0x000e220008000800 */
[----:B------:R-:W-:-:S11]  /*0e20*/  LOP3.LUT R0, R3, 0x800000, RZ, 0xfc, !PT ;  /* 0x0080000003007812 */ /* 0x000fd600078efcff */
[----:B------:R-:W-:Y:S01]  /*0e30*/  @P0 FMUL R5, R0, R9 ;  /* 0x0000000900050220 */ /* 0x000fe20000400000 */
[----:B------:R-:W-:-:S04]  /*0e40*/  FSETP.NEU.AND P0, PT, R4, +INF , PT ;  /* 0x7f8000000400780b */ /* 0x000fc80003f0d000 */
[----:B------:R-:W-:-:S04]  /*0e50*/  FSEL R5, R5, +INF , P0 ;  /* 0x7f80000005057808 */ /* 0x000fc80000000000 */
[----:B0-----:R-:W-:-:S13]  /*0e60*/  FSETP.GEU.AND P0, PT, R5, UR5, PT ;  /* 0x0000000505007c0b */ /* 0x001fda000bf0e000 */
[----:B------:R-:W0:Y:S01]  /*0e70*/  @!P0 LDC R3, c[0x0][0x3b4] ;  /* 0x0000ed00ff038b82 */ /* 0x000e220000000800 */
[----:B------:R-:W-:-:S07]  /*0e80*/  @!P0 MOV R9, 0x1 ;  /* 0x0000000100098802 */ /* 0x000fce0000000f00 */
[----:B------:R-:W1:Y:S01]  /*0e90*/  @!P0 LDC.64 R4, c[0x0][0x3a0] ;  /* 0x0000e800ff048b82 */ /* 0x000e620000000a00 */
[----:B0----5:R-:W-:-:S04]  /*0ea0*/  @!P0 IMAD R3, R11, R3, R2 ;  /* 0x000000030b038224 */ /* 0x021fc800078e0202 */
[----:B-1----:R-:W-:-:S05]  /*0eb0*/  @!P0 IMAD.WIDE R2, R3, 0x4, R4 ;  /* 0x0000000403028825 */ /* 0x002fca00078e0204 */
[----:B------:R0:W-:Y:S02]  /*0ec0*/  @!P0 STG.E desc[UR8][R2.64], R9 ;  /* 0x0000000902008986 */ /* 0x0001e4000c101908 */
.L_x_13:
[----:B------:R-:W-:Y:S05]  /*0ed0*/  BSYNC.RECONVERGENT B0 ;  /* 0x0000000000007941 */ /* 0x000fea0003800200 */
.L_x_0:
[----:B------:R-:W2:Y:S01]  /*0ee0*/  LDCU UR5, c[0x0][0x360] ;  /* 0x00006c00ff0577ac */ /* 0x000ea20008000800 */
[----:B-----5:R-:W2:Y:S01]  /*0ef0*/  LDC R0, c[0x0][0x370] ;  /* 0x0000dc00ff007b82 */ /* 0x020ea20000000800 */
[----:B------:R-:W3:Y:S01]  /*0f00*/  LDCU UR7, c[0x0][0x3b0] ;  /* 0x00007600ff0777ac */ /* 0x000ee20008000800 */
[----:B--2---:R-:W-:-:S05]  /*0f10*/  IMAD R7, R0, UR5, R7 ;  /* 0x0000000500077c24 */ /* 0x004fca000f8e0207 */
[----:B---3--:R-:W-:-:S13]  /*0f20*/  ISETP.GE.AND P0, PT, R7, UR7, PT ;  /* 0x0000000707007c0c */ /* 0x008fda000bf06270 */
[----:B------:R-:W-:Y:S05]  /*0f30*/  @!P0 BRA `(.L_x_17) ;  /* 0xfffffff000648947 */ /* 0x000fea000383ffff */
[----:B------:R-:W-:Y:S05]  /*0f40*/  EXIT ;  /* 0x000000000000794d */ /* 0x000fea0003800000 */
        .weak           $__internal_0_$__cuda_sm20_sqrt_rn_f32_slowpath
        .type           $__internal_0_$__cuda_sm20_sqrt_rn_f32_slowpath,@function
        .size           $__internal_0_$__cuda_sm20_sqrt_rn_f32_slowpath,(.L_x_60 - $__internal_0_$__cuda_sm20_sqrt_rn_f32_slowpath)
$__internal_0_$__cuda_sm20_sqrt_rn_f32_slowpath:
[----:B------:R-:W-:-:S13]  /*0f50*/  LOP3.LUT P0, RZ, R0, 0x7fffffff, RZ, 0xc0, !PT ;  /* 0x7fffffff00ff7812 */ /* 0x000fda000780c0ff */
[----:B------:R-:W-:Y:S01]  /*0f60*/  @!P0 MOV R9, R0 ;  /* 0x0000000000098202 */ /* 0x000fe20000000f00 */
[----:B------:R-:W-:Y:S06]  /*0f70*/  @!P0 BRA `(.L_x_18) ;  /* 0x0000000000408947 */ /* 0x000fec0003800000 */
[----:B------:R-:W-:-:S13]  /*0f80*/  FSETP.GEU.FTZ.AND P0, PT, R0, RZ, PT ;  /* 0x000000ff0000720b */ /* 0x000fda0003f1e000 */
[----:B------:R-:W-:Y:S01]  /*0f90*/  @!P0 MOV R9, 0x7fffffff ;  /* 0x7fffffff00098802 */ /* 0x000fe20000000f00 */
[----:B------:R-:W-:Y:S06]  /*0fa0*/  @!P0 BRA `(.L_x_18) ;  /* 0x0000000000348947 */ /* 0x000fec0003800000 */
[----:B------:R-:W-:-:S13]  /*0fb0*/  FSETP.GTU.FTZ.AND P0, PT, |R0|, +INF , PT ;  /* 0x7f8000000000780b */ /* 0x000fda0003f1c200 */
[----:B------:R-:W-:Y:S01]  /*0fc0*/  @P0 FADD.FTZ R9, R0, 1 ;  /* 0x3f80000000090421 */ /* 0x000fe20000010000 */
[----:B------:R-:W-:Y:S06]  /*0fd0*/  @P0 BRA `(.L_x_18) ;  /* 0x0000000000280947 */ /* 0x000fec0003800000 */
[----:B------:R-:W-:-:S13]  /*0fe0*/  FSETP.NEU.FTZ.AND P0, PT, |R0|, +INF , PT ;  /* 0x7f8000000000780b */ /* 0x000fda0003f1d200 */
[----:B------:R-:W-:-:S04]  /*0ff0*/  @P0 FFMA R22, R0, 1.84467440737095516160e+19, RZ ;  /* 0x5f80000000160823 */ /* 0x000fc800000000ff */
[----:B------:R-:W0:Y:S02]  /*1000*/  @P0 MUFU.RSQ R20, R22 ;  /* 0x0000001600140308 */ /* 0x000e240000001400 */
[----:B0-----:R-:W-:Y:S01]  /*1010*/  @P0 FMUL.FTZ R9, R22, R20 ;  /* 0x0000001416090220 */ /* 0x001fe20000410000 */
[----:B------:R-:W-:-:S03]  /*1020*/  @P0 FMUL.FTZ R20, R20, 0.5 ;  /* 0x3f00000014140820 */ /* 0x000fc60000410000 */
[----:B------:R-:W-:-:S04]  /*1030*/  @P0 FADD.FTZ R21, -R9, -RZ ;  /* 0x800000ff09150221 */ /* 0x000fc80000010100 */
[----:B------:R-:W-:-:S04]  /*1040*/  @P0 FFMA R28, R9, R21, R22 ;  /* 0x00000015091c0223 */ /* 0x000fc80000000016 */
[----:B------:R-:W-:Y:S01]  /*1050*/  @P0 FFMA R20, R28, R20, R9 ;  /* 0x000000141c140223 */ /* 0x000fe20000000009 */
[----:B------:R-:W-:-:S03]  /*1060*/  @!P0 MOV R9, R0 ;  /* 0x0000000000098202 */ /* 0x000fc60000000f00 */
[----:B------:R-:W-:-:S07]  /*1070*/  @P0 FMUL.FTZ R9, R20, 2.3283064365386962891e-10 ;  /* 0x2f80000014090820 */ /* 0x000fce0000410000 */
.L_x_18:
[----:B------:R-:W-:Y:S01]  /*1080*/  HFMA2 R21, -RZ, RZ, 0, 0 ;  /* 0x00000000ff157431 */ /* 0x000fe200000001ff */
[----:B------:R-:W-:-:S04]  /*1090*/  MOV R20, R8 ;  /* 0x0000000800147202 */ /* 0x000fc80000000f00 */
[----:B------:R-:W-:Y:S05]  /*10a0*/  RET.REL.NODEC R20 `(_Z19buildClusterMatrixPPfS_S_PiS0_S0_iif) ;  /* 0xffffffec14d47950 */ /* 0x000fea0003c3ffff */
.L_x_19:
[----:B------:R-:W-:-:S00]  /*10b0*/  BRA `(.L_x_19) ;  /* 0xfffffffc00fc7947 */ /* 0x000fc0000383ffff */
[----:B------:R-:W-:-:S00]  /*10c0*/  NOP ;  /* 0x0000000000007918 */ /* 0x000fc00000000000 */
        /* <DEDUP_REMOVED lines=11> */
.L_x_60:


//--------------------- .text._Z18buildClusterMatrixPfS_S_PiS0_S0_iif --------------------------
	.section	.text._Z18buildClusterMatrixPfS_S_PiS0_S0_iif,"ax",@progbits
	.align	128
        .global         _Z18buildClusterMatrixPfS_S_PiS0_S0_iif
        .type           _Z18buildClusterMatrixPfS_S_PiS0_S0_iif,@function
        .size           _Z18buildClusterMatrixPfS_S_PiS0_S0_iif,(.L_x_61 - _Z18buildClusterMatrixPfS_S_PiS0_S0_iif)
        .other          _Z18buildClusterMatrixPfS_S_PiS0_S0_iif,@"STO_CUDA_ENTRY STV_DEFAULT"
_Z18buildClusterMatrixPfS_S_PiS0_S0_iif:
.text._Z18buildClusterMatrixPfS_S_PiS0_S0_iif:
[----:B------:R-:W-:Y:S01]  /*0000*/  LDC R1, c[0x0][0x37c] ;  /* 0x0000df00ff017b82 */ /* 0x000fe20000000800 */
[----:B------:R-:W0:Y:S07]  /*0010*/  S2R R5, SR_TID.X ;  /* 0x0000000000057919 */ /* 0x000e2e0000002100 */
[----:B------:R-:W0:Y:S01]  /*0020*/  S2UR UR4, SR_CTAID.X ;  /* 0x00000000000479c3 */ /* 0x000e220000002500 */
[----:B------:R-:W1:Y:S07]  /*0030*/  LDCU UR6, c[0x0][0x3b0] ;  /* 0x00007600ff0677ac */ /* 0x000e6e0008000800 */
[----:B------:R-:W0:Y:S01]  /*0040*/  LDC R10, c[0x0][0x360] ;  /* 0x0000d800ff0a7b82 */ /* 0x000e220000000800 */
[----:B------:R-:W2:Y:S01]  /*0050*/  LDCU UR5, c[0x0][0x370] ;  /* 0x00006e00ff0577ac */ /* 0x000ea20008000800 */
[----:B0-----:R-:W-:-:S02]  /*0060*/  IMAD R9, R10, UR4, R5 ;  /* 0x000000040a097c24 */ /* 0x001fc4000f8e0205 */
[----:B--2---:R-:W-:-:S03]  /*0070*/  IMAD R10, R10, UR5, RZ ;  /* 0x000000050a0a7c24 */ /* 0x004fc6000f8e02ff */
[----:B-1----:R-:W-:-:S13]  /*0080*/  ISETP.GE.AND P0, PT, R9, UR6, PT ;  /* 0x0000000609007c0c */ /* 0x002fda000bf06270 */
[----:B------:R-:W-:Y:S05]  /*0090*/  @P0 EXIT ;  /* 0x000000000000094d */ /* 0x000fea0003800000 */
[----:B------:R-:W0:Y:S01]  /*00a0*/  S2UR UR7, SR_CgaCtaId ;  /* 0x00000000000779c3 */ /* 0x000e220000008800 */
[----:B------:R-:W-:Y:S01]  /*00b0*/  UMOV UR4, 0x400 ;  /* 0x0000040000047882 */ /* 0x000fe20000000000 */
[----:B------:R-:W-:Y:S01]  /*00c0*/  HFMA2 R8, -RZ, RZ, 0, 0 ;  /* 0x00000000ff087431 */ /* 0x000fe200000001ff */
[----:B------:R-:W-:Y:S02]  /*00d0*/  UIADD3 UR5, UPT, UPT, UR4, 0x1000, URZ ;  /* 0x0000100004057890 */ /* 0x000fe4000fffe0ff */
[----:B------:R-:W-:Y:S01]  /*00e0*/  UIADD3 UR6, UPT, UPT, UR4, 0x2000, URZ ;  /* 0x0000200004067890 */ /* 0x000fe2000fffe0ff */
[----:B------:R-:W1:Y:S01]  /*00f0*/  LDCU.64 UR12, c[0x0][0x358] ;  /* 0x00006b00ff0c77ac */ /* 0x000e620008000a00 */
[----:B------:R-:W2:Y:S01]  /*0100*/  LDCU UR14, c[0x0][0x3b8] ;  /* 0x00007700ff0e77ac */ /* 0x000ea20008000800 */
[----:B0-----:R-:W-:Y:S02]  /*0110*/  ULEA UR4, UR7, UR4, 0x18 ;  /* 0x0000000407047291 */ /* 0x001fe4000f8ec0ff */
[----:B------:R-:W-:-:S02]  /*0120*/  ULEA UR5, UR7, UR5, 0x18 ;  /* 0x0000000507057291 */ /* 0x000fc4000f8ec0ff */
[----:B------:R-:W-:Y:S02]  /*0130*/  ULEA UR6, UR7, UR6, 0x18 ;  /* 0x0000000607067291 */ /* 0x000fe4000f8ec0ff */
[C---:B------:R-:W-:Y:S02]  /*0140*/  LEA R7, R5.reuse, UR4, 0x2 ;  /* 0x0000000405077c11 */ /* 0x040fe4000f8e10ff */
[C---:B------:R-:W-:Y:S02]  /*0150*/  LEA R6, R5.reuse, UR5, 0x2 ;  /* 0x0000000505067c11 */ /* 0x040fe4000f8e10ff */
[----:B-12---:R-:W-:-:S07]  /*0160*/  LEA R5, R5, UR6, 0x2 ;  /* 0x0000000605057c11 */ /* 0x006fce000f8e10ff */
.L_x_37:
[----:B01---5:R-:W0:Y:S08]  /*0170*/  LDC.64 R2, c[0x0][0x398] ;  /* 0x0000e600ff027b82 */ /* 0x023e300000000a00 */
[----:B------:R-:W1:Y:S08]  /*0180*/  LDC.64 R12, c[0x0][0x380] ;  /* 0x0000e000ff0c7b82 */ /* 0x000e700000000a00 */
[----:B------:R-:W2:Y:S08]  /*0190*/  LDC.64 R14, c[0x0][0x388] ;  /* 0x0000e200ff0e7b82 */ /* 0x000eb00000000a00 */
[----:B------:R-:W3:Y:S01]  /*01a0*/  LDC.64 R16, c[0x0][0x390] ;  /* 0x0000e400ff107b82 */ /* 0x000ee20000000a00 */
[----:B0-----:R-:W-:-:S05]  /*01b0*/  IMAD.WIDE R2, R9, 0x4, R2 ;  /* 0x0000000409027825 */ /* 0x001fca00078e0202 */
[----:B------:R-:W4:Y:S01]  /*01c0*/  LDG.E R4, desc[UR12][R2.64] ;  /* 0x0000000c02047981 */ /* 0x000f22000c1e1900 */
[C---:B-1----:R-:W-:Y:S01]  /*01d0*/  IMAD.WIDE R12, R9.reuse, 0x4, R12 ;  /* 0x00000004090c7825 */ /* 0x042fe200078e020c */
[----:B------:R-:W4:Y:S05]  /*01e0*/  LDC.64 R18, c[0x0][0x3a8] ;  /* 0x0000ea00ff127b82 */ /* 0x000f2a0000000a00 */
[----:B------:R-:W4:Y:S01]  /*01f0*/  LDG.E R12, desc[UR12][R12.64] ;  /* 0x0000000c0c0c7981 */ /* 0x000f22000c1e1900 */
[----:B--2---:R-:W-:-:S06]  /*0200*/  IMAD.WIDE R14, R9, 0x4, R14 ;  /* 0x00000004090e7825 */ /* 0x004fcc00078e020e */
[----:B------:R-:W2:Y:S01]  /*0210*/  LDG.E R15, desc[UR12][R14.64] ;  /* 0x0000000c0e0f7981 */ /* 0x000ea2000c1e1900 */
[----:B---3--:R-:W-:-:S06]  /*0220*/  IMAD.WIDE R16, R9, 0x4, R16 ;  /* 0x0000000409107825 */ /* 0x008fcc00078e0210 */
[----:B------:R-:W3:Y:S01]  /*0230*/  LDG.E R16, desc[UR12][R16.64] ;  /* 0x0000000c10107981 */ /* 0x000ee2000c1e1900 */
[----:B------:R-:W-:Y:S01]  /*0240*/  ISETP.GE.AND P0, PT, R9, 0x1, PT ;  /* 0x000000010900780c */ /* 0x000fe20003f06270 */
[----:B------:R-:W-:Y:S05]  /*0250*/  WARPSYNC.ALL ;  /* 0x0000000000007948 */ /* 0x000fea0003800000 */
[----:B------:R-:W-:Y:S01]  /*0260*/  BSSY B0, `(.L_x_20) ;  /* 0x00000f0000007945 */ /* 0x000fe20003800000 */
[----:B----4-:R-:W-:-:S06]  /*0270*/  IMAD.WIDE R2, R4, 0x4, R18 ;  /* 0x0000000404027825 */ /* 0x010fcc00078e0212 */
[----:B------:R0:W5:Y:S04]  /*0280*/  LDG.E R3, desc[UR12][R2.64] ;  /* 0x0000000c02037981 */ /* 0x000168000c1e1900 */
[----:B------:R0:W-:Y:S04]  /*0290*/  STS [R7], R12 ;  /* 0x0000000c07007388 */ /* 0x0001e80000000800 */
[----:B--2---:R0:W-:Y:S04]  /*02a0*/  STS [R6], R15 ;  /* 0x0000000f06007388 */ /* 0x0041e80000000800 */
[----:B---3--:R0:W-:Y:S01]  /*02b0*/  STS [R5], R16 ;  /* 0x0000001005007388 */ /* 0x0081e20000000800 */
[----:B------:R-:W-:Y:S06]  /*02c0*/  BAR.SYNC.DEFER_BLOCKING 0x0 ;  /* 0x0000000000007b1d */ /* 0x000fec0000010000 */
[----:B------:R-:W-:Y:S05]  /*02d0*/  @!P0 BRA `(.L_x_21) ;  /* 0x0000000c00a08947 */ /* 0x000fea0003800000 */
[----:B------:R-:W1:Y:S01]  /*02e0*/  S2R R11, SR_TID.X ;  /* 0x00000000000b7919 */ /* 0x000e620000002100 */
[----:B------:R-:W1:Y:S01]  /*02f0*/  S2UR UR4, SR_CTAID.X ;  /* 0x00000000000479c3 */ /* 0x000e620000002500 */
[----:B------:R-:W-:-:S07]  /*0300*/  IMAD.MOV R13, RZ, RZ, -R10 ;  /* 0x000000ffff0d7224 */ /* 0x000fce00078e0a0a */
[----:B------:R-:W1:Y:S02]  /*0310*/  LDC R0, c[0x0][0x360] ;  /* 0x0000d800ff007b82 */ /* 0x000e640000000800 */
[----:B-1----:R-:W-:Y:S02]  /*0320*/  IMAD R0, R0, UR4, R11 ;  /* 0x0000000400007c24 */ /* 0x002fe4000f8e020b */
[----:B------:R-:W-:Y:S01]  /*0330*/  IMAD R11, R13, R8, RZ ;  /* 0x000000080d0b7224 */ /* 0x000fe200078e02ff */
[----:B0-----:R-:W-:Y:S02]  /*0340*/  CS2R R12, SRZ ;  /* 0x00000000000c7805 */ /* 0x001fe4000001ff00 */
[----:B------:R-:W-:-:S04]  /*0350*/  IADD3 R0, PT, PT, R0, -0x1, RZ ;  /* 0xffffffff00007810 */ /* 0x000fc80007ffe0ff */
[----:B------:R-:W-:-:S13]  /*0360*/  ISETP.NE.AND P0, PT, R0, R11, PT ;  /* 0x0000000b0000720c */ /* 0x000fda0003f05270 */
[----:B------:R-:W-:Y:S05]  /*0370*/  @!P0 BRA `(.L_x_22) ;  /* 0x0000000800548947 */ /* 0x000fea0003800000 */
[----:B------:R-:W0:Y:S01]  /*0380*/  LDCU.128 UR8, c[0x0][0x390] ;  /* 0x00007200ff0877ac */ /* 0x000e220008000c00 */
[----:B------:R-:W1:Y:S01]  /*0390*/  LDC.64 R12, c[0x0][0x3a8] ;  /* 0x0000ea00ff0c7b82 */ /* 0x000e620000000a00 */
[----:B------:R-:W-:Y:S01]  /*03a0*/  LOP3.LUT R2, R9, 0x7ffffffe, RZ, 0xc0, !PT ;  /* 0x7ffffffe09027812 */ /* 0x000fe200078ec0ff */
[----:B------:R-:W2:Y:S04]  /*03b0*/  LDCU.128 UR4, c[0x0][0x380] ;  /* 0x00007000ff0477ac */ /* 0x000ea80008000c00 */
[----:B------:R-:W-:Y:S01]  /*03c0*/  IMAD.MOV R2, RZ, RZ, -R2 ;  /* 0x000000ffff027224 */ /* 0x000fe200078e0a02 */
[----:B0-----:R-:W-:Y:S02]  /*03d0*/  UIADD3 UR10, UP0, UPT, UR10, 0x4, URZ ;  /* 0x000000040a0a7890 */ /* 0x001fe4000ff1e0ff */
[----:B------:R-:W-:-:S02]  /*03e0*/  UIADD3 UR8, UP1, UPT, UR8, 0x4, URZ ;  /* 0x0000000408087890 */ /* 0x000fc4000ff3e0ff */
[----:B------:R-:W-:Y:S02]  /*03f0*/  UIADD3.X UR11, UPT, UPT, URZ, UR11, URZ, UP0, !UPT ;  /* 0x0000000bff0b7290 */ /* 0x000fe400087fe4ff */
[----:B------:R-:W-:Y:S01]  /*0400*/  UIADD3.X UR9, UPT, UPT, URZ, UR9, URZ, UP1, !UPT ;  /* 0x00000009ff097290 */ /* 0x000fe20008ffe4ff */
[----:B------:R-:W-:Y:S01]  /*0410*/  MOV R28, UR10 ;  /* 0x0000000a001c7c02 */ /* 0x000fe20008000f00 */
[----:B--2---:R-:W-:Y:S01]  /*0420*/  UIADD3 UR6, UP0, UPT, UR6, 0x4, URZ ;  /* 0x0000000406067890 */ /* 0x004fe2000ff1e0ff */
[----:B------:R-:W-:Y:S01]  /*0430*/  IMAD.U32 R14, RZ, RZ, UR8 ;  /* 0x00000008ff0e7e24 */ /* 0x000fe2000f8e00ff */
[----:B------:R-:W-:Y:S01]  /*0440*/  UIADD3 UR4, UP1, UPT, UR4, 0x4, URZ ;  /* 0x0000000404047890 */ /* 0x000fe2000ff3e0ff */
[----:B------:R-:W-:Y:S01]  /*0450*/  MOV R29, UR11 ;  /* 0x0000000b001d7c02 */ /* 0x000fe20008000f00 */
[----:B------:R-:W-:Y:S01]  /*0460*/  UIADD3.X UR7, UPT, UPT, URZ, UR7, URZ, UP0, !UPT ;  /* 0x00000007ff077290 */ /* 0x000fe200087fe4ff */
[----:B------:R-:W-:Y:S01]  /*0470*/  IMAD.U32 R15, RZ, RZ, UR9 ;  /* 0x00000009ff0f7e24 */ /* 0x000fe2000f8e00ff */
[----:B------:R-:W-:Y:S01]  /*0480*/  UIADD3.X UR5, UPT, UPT, URZ, UR5, URZ, UP1, !UPT ;  /* 0x00000005ff057290 */ /* 0x000fe20008ffe4ff */
[----:B------:R-:W-:Y:S01]  /*0490*/  MOV R16, UR6 ;  /* 0x0000000600107c02 */ /* 0x000fe20008000f00 */
[----:B------:R-:W-:-:S02]  /*04a0*/  IMAD.U32 R18, RZ, RZ, UR4 ;  /* 0x00000004ff127e24 */ /* 0x000fc4000f8e00ff */
[----:B------:R-:W-:Y:S02]  /*04b0*/  MOV R17, UR7 ;  /* 0x0000000700117c02 */ /* 0x000fe40008000f00 */
[----:B------:R-:W-:-:S07]  /*04c0*/  IMAD.U32 R19, RZ, RZ, UR5 ;  /* 0x00000005ff137e24 */ /* 0x000fce000f8e00ff */
.L_x_33:
[----:B------:R-:W1:Y:S04]  /*04d0*/  LDG.E R11, desc[UR12][R28.64+-0x4] ;  /* 0xfffffc0c1c0b7981 */ /* 0x000e68000c1e1900 */
[----:B0-----:R-:W2:Y:S04]  /*04e0*/  LDG.E R21, desc[UR12][R18.64+-0x4] ;  /* 0xfffffc0c12157981 */ /* 0x001ea8000c1e1900 */
[----:B------:R-:W3:Y:S04]  /*04f0*/  LDG.E R0, desc[UR12][R16.64+-0x4] ;  /* 0xfffffc0c10007981 */ /* 0x000ee8000c1e1900 */
[----:B------:R-:W4:Y:S04]  /*0500*/  LDG.E R20, desc[UR12][R14.64+-0x4] ;  /* 0xfffffc0c0e147981 */ /* 0x000f28000c1e1900 */
[----:B------:R-:W2:Y:S04]  /*0510*/  LDS R22, [R7] ;  /* 0x0000000007167984 */ /* 0x000ea80000000800 */
[----:B------:R-:W4:Y:S01]  /*0520*/  LDS R23, [R5] ;  /* 0x0000000005177984 */ /* 0x000f220000000800 */
[----:B------:R-:W-:Y:S05]  /*0530*/  WARPSYNC.ALL ;  /* 0x0000000000007948 */ /* 0x000fea0003800000 */
[----:B------:R-:W-:Y:S01]  /*0540*/  IADD3 R2, PT, PT, R2, 0x2, RZ ;  /* 0x0000000202027810 */ /* 0x000fe20007ffe0ff */
[----:B------:R-:W-:Y:S03]  /*0550*/  BSSY.RECONVERGENT B1, `(.L_x_23) ;  /* 0x0000033000017945 */ /* 0x000fe60003800200 */
[----:B------:R-:W-:Y:S01]  /*0560*/  ISETP.NE.AND P0, PT, R2, RZ, PT ;  /* 0x000000ff0200720c */ /* 0x000fe20003f05270 */
[C---:B-1---5:R-:W-:Y:S01]  /*0570*/  IMAD.WIDE R24, R11.reuse, 0x4, R12 ;  /* 0x000000040b187825 */ /* 0x062fe200078e020c */
[----:B------:R-:W-:-:S02]  /*0580*/  ISETP.NE.AND P1, PT, R11, R4, PT ;  /* 0x000000040b00720c */ /* 0x000fc40003f25270 */
[----:B------:R-:W3:Y:S01]  /*0590*/  LDS R11, [R6] ;  /* 0x00000000060b7984 */ /* 0x000ee20000000800 */
[----:B--2---:R-:W-:-:S03]  /*05a0*/  FADD R21, R21, -R22 ;  /* 0x8000001615157221 */ /* 0x004fc60000000000 */
[----:B-----5:R0:W5:Y:S01]  /*05b0*/  LDG.E R24, desc[UR12][R24.64] ;  /* 0x0000000c18187981 */ /* 0x020162000c1e1900 */
[----:B----4-:R-:W-:Y:S01]  /*05c0*/  FADD R23, R20, -R23 ;  /* 0x8000001714177221 */ /* 0x010fe20000000000 */
[----:B---3--:R-:W-:Y:S01]  /*05d0*/  FADD R22, R0, -R11 ;  /* 0x8000000b00167221 */ /* 0x008fe20000000000 */
[----:B------:R-:W-:Y:S06]  /*05e0*/  BAR.SYNC.DEFER_BLOCKING 0x0 ;  /* 0x0000000000007b1d */ /* 0x000fec0000010000 */
[----:B0-----:R-:W-:Y:S05]  /*05f0*/  @!P1 BRA `(.L_x_24) ;  /* 0x0000000000a09947 */ /* 0x001fea0003800000 */
[CC--:B------:R-:W-:Y:S01]  /*0600*/  FMNMX R0, |R21|.reuse, |R22|.reuse, !PT ;  /* 0x4000001615007209 */ /* 0x0c0fe20007800200 */
[C---:B------:R-:W-:Y:S01]  /*0610*/  FADD R26, |R21|.reuse, |R22| ;  /* 0x40000016151a7221 */ /* 0x040fe20000000200 */
[----:B------:R-:W-:Y:S01]  /*0620*/  FMNMX R11, |R21|, |R22|, PT ;  /* 0x40000016150b7209 */ /* 0x000fe20003800200 */
[----:B------:R-:W-:Y:S01]  /*0630*/  BSSY.RECONVERGENT B2, `(.L_x_25) ;  /* 0x0000018000027945 */ /* 0x000fe20003800200 */
[CC--:B------:R-:W-:Y:S01]  /*0640*/  FMNMX R25, |R23|.reuse, R0.reuse, !PT ;  /* 0x0000000017197209 */ /* 0x0c0fe20007800200 */
[C---:B------:R-:W-:Y:S01]  /*0650*/  FADD R26, |R23|.reuse, R26 ;  /* 0x0000001a171a7221 */ /* 0x040fe20000000200 */
[----:B------:R-:W-:Y:S02]  /*0660*/  FMNMX R21, |R23|, R0, PT ;  /* 0x0000000017157209 */ /* 0x000fe40003800200 */
[----:B------:R-:W-:-:S04]  /*0670*/  LOP3.LUT R27, R25, 0xfe000000, RZ, 0xc0, !PT ;  /* 0xfe000000191b7812 */ /* 0x000fc800078ec0ff */
[----:B------:R-:W-:-:S05]  /*0680*/  LOP3.LUT R0, R27, 0x7e800000, RZ, 0x3c, !PT ;  /* 0x7e8000001b007812 */ /* 0x000fca00078e3cff */
[-C--:B------:R-:W-:Y:S01]  /*0690*/  FMUL R21, R21, R0.reuse ;  /* 0x0000000015157220 */ /* 0x080fe20000400000 */
[-C--:B------:R-:W-:Y:S01]  /*06a0*/  FMUL R11, R11, R0.reuse ;  /* 0x000000000b0b7220 */ /* 0x080fe20000400000 */
[----:B------:R-:W-:Y:S02]  /*06b0*/  FMUL R0, R25, R0 ;  /* 0x0000000019007220 */ /* 0x000fe40000400000 */
[----:B------:R-:W-:-:S04]  /*06c0*/  FMUL R20, R21, R21 ;  /* 0x0000001515147220 */ /* 0x000fc80000400000 */
[----:B------:R-:W-:-:S04]  /*06d0*/  FFMA R11, R11, R11, R20 ;  /* 0x0000000b0b0b7223 */ /* 0x000fc80000000014 */
[----:B------:R-:W-:-:S04]  /*06e0*/  FFMA R11, R0, R0, R11 ;  /* 0x00000000000b7223 */ /* 0x000fc8000000000b */
[----:B------:R-:W-:Y:S01]  /*06f0*/  VIADD R20, R11, 0xf3000000 ;  /* 0xf30000000b147836 */ /* 0x000fe20000000000 */
[----:B------:R0:W1:Y:S04]  /*0700*/  MUFU.RSQ R0, R11 ;  /* 0x0000000b00007308 */ /* 0x0000680000001400 */
[----:B------:R-:W-:-:S13]  /*0710*/  ISETP.GT.U32.AND P1, PT, R20, 0x727fffff, PT ;  /* 0x727fffff1400780c */ /* 0x000fda0003f24070 */
[----:B01----:R-:W-:Y:S05]  /*0720*/  @!P1 BRA `(.L_x_26) ;  /* 0x0000000000109947 */ /* 0x003fea0003800000 */
[----:B------:R-:W-:Y:S02]  /*0730*/  MOV R0, R11 ;  /* 0x0000000b00007202 */ /* 0x000fe40000000f00 */
[----:B------:R-:W-:-:S07]  /*0740*/  MOV R11, 0x760 ;  /* 0x00000760000b7802 */ /* 0x000fce0000000f00 */
[----:B-----5:R-:W-:Y:S05]  /*0750*/  CALL.REL.NOINC `($__internal_1_$__cuda_sm20_sqrt_rn_f32_slowpath) ;  /* 0x00000008009c7944 */ /* 0x020fea0003c00000 */
[----:B------:R-:W-:Y:S05]  /*0760*/  BRA `(.L_x_27) ;  /* 0x0000000000107947 */ /* 0x000fea0003800000 */
.L_x_26:
[----:B------:R-:W-:Y:S01]  /*0770*/  FMUL.FTZ R20, R11, R0 ;  /* 0x000000000b147220 */ /* 0x000fe20000410000 */
[----:B------:R-:W-:-:S03]  /*0780*/  FMUL.FTZ R0, R0, 0.5 ;  /* 0x3f00000000007820 */ /* 0x000fc60000410000 */
[----:B------:R-:W-:-:S04]  /*0790*/  FFMA R11, -R20, R20, R11 ;  /* 0x00000014140b7223 */ /* 0x000fc8000000010b */
[----:B------:R-:W-:-:S07]  /*07a0*/  FFMA R20, R11, R0, R20 ;  /* 0x000000000b147223 */ /* 0x000fce0000000014 */
.L_x_27:
[----:B------:R-:W-:Y:S05]  /*07b0*/  BSYNC.RECONVERGENT B2 ;  /* 0x0000000000027941 */ /* 0x000fea0003800200 */
.L_x_25:
[----:B------:R-:W-:Y:S02]  /*07c0*/  FSETP.GT.AND P1, PT, R26, R25, PT ;  /* 0x000000191a00720b */ /* 0x000fe40003f24000 */
[----:B------:R-:W-:-:S11]  /*07d0*/  LOP3.LUT R27, R27, 0x800000, RZ, 0xfc, !PT ;  /* 0x008000001b1b7812 */ /* 0x000fd600078efcff */
[----:B------:R-:W-:Y:S01]  /*07e0*/  @P1 FMUL R26, R27, R20 ;  /* 0x000000141b1a1220 */ /* 0x000fe20000400000 */
[----:B------:R-:W-:-:S04]  /*07f0*/  FSETP.NEU.AND P1, PT, R25, +INF , PT ;  /* 0x7f8000001900780b */ /* 0x000fc80003f2d000 */
[----:B------:R-:W-:-:S04]  /*0800*/  FSEL R26, R26, +INF , P1 ;  /* 0x7f8000001a1a7808 */ /* 0x000fc80000800000 */
[----:B------:R-:W-:-:S13]  /*0810*/  FSETP.GEU.AND P1, PT, R26, UR14, PT ;  /* 0x0000000e1a007c0b */ /* 0x000fda000bf2e000 */
[----:B------:R-:W0:Y:S01]  /*0820*/  @!P1 LDC R11, c[0x0][0x3b4] ;  /* 0x0000ed00ff0b9b82 */ /* 0x000e220000000800 */
[----:B------:R-:W-:-:S07]  /*0830*/  @!P1 IMAD.MOV.U32 R23, RZ, RZ, 0x1 ;  /* 0x00000001ff179424 */ /* 0x000fce00078e00ff */
[----:B------:R-:W1:Y:S01]  /*0840*/  @!P1 LDC.64 R20, c[0x0][0x3a0] ;  /* 0x0000e800ff149b82 */ /* 0x000e620000000a00 */
[----:B0----5:R-:W-:-:S04]  /*0850*/  @!P1 IMAD R11, R24, R11, R3 ;  /* 0x0000000b180b9224 */ /* 0x021fc800078e0203 */
[----:B-1----:R-:W-:-:S05]  /*0860*/  @!P1 IMAD.WIDE R20, R11, 0x4, R20 ;  /* 0x000000040b149825 */ /* 0x002fca00078e0214 */
[----:B------:R0:W-:Y:S02]  /*0870*/  @!P1 STG.E desc[UR12][R20.64], R23 ;  /* 0x0000001714009986 */ /* 0x0001e4000c10190c */
.L_x_24:
[----:B------:R-:W-:Y:S05]  /*0880*/  BSYNC.RECONVERGENT B1 ;  /* 0x0000000000017941 */ /* 0x000fea0003800200 */
.L_x_23:
[----:B0-----:R-:W2:Y:S04]  /*0890*/  LDG.E R21, desc[UR12][R28.64] ;  /* 0x0000000c1c157981 */ /* 0x001ea8000c1e1900 */
[----:B------:R-:W3:Y:S04]  /*08a0*/  LDG.E R20, desc[UR12][R18.64] ;  /* 0x0000000c12147981 */ /* 0x000ee8000c1e1900 */
[----:B------:R-:W4:Y:S04]  /*08b0*/  LDG.E R0, desc[UR12][R16.64] ;  /* 0x0000000c10007981 */ /* 0x000f28000c1e1900 */
[----:B------:R-:W3:Y:S04]  /*08c0*/  LDG.E R11, desc[UR12][R14.64] ;  /* 0x0000000c0e0b7981 */ /* 0x000ee8000c1e1900 */
[----:B------:R-:W4:Y:S04]  /*08d0*/  LDS R23, [R6] ;  /* 0x0000000006177984 */ /* 0x000f280000000800 */
[----:B------:R-:W-:Y:S01]  /*08e0*/  LDS R22, [R5] ;  /* 0x0000000005167984 */ /* 0x000fe20000000800 */
[----:B------:R-:W-:Y:S01]  /*08f0*/  BSSY.RECONVERGENT B1, `(.L_x_28) ;  /* 0x0000032000017945 */ /* 0x000fe20003800200 */
[C---:B--2--5:R-:W-:Y:S01]  /*0900*/  IMAD.WIDE R24, R21.reuse, 0x4, R12 ;  /* 0x0000000415187825 */ /* 0x064fe200078e020c */
[----:B------:R-:W-:-:S02]  /*0910*/  ISETP.NE.AND P1, PT, R21, R4, PT ;  /* 0x000000041500720c */ /* 0x000fc40003f25270 */
[----:B------:R-:W3:Y:S04]  /*0920*/  LDS R21, [R7] ;  /* 0x0000000007157984 */ /* 0x000ee80000000800 */
[----:B------:R0:W5:Y:S01]  /*0930*/  LDG.E R24, desc[UR12][R24.64] ;  /* 0x0000000c18187981 */ /* 0x000162000c1e1900 */
[----:B----4-:R-:W-:Y:S01]  /*0940*/  FADD R23, R0, -R23 ;  /* 0x8000001700177221 */ /* 0x010fe20000000000 */
[----:B---3--:R-:W-:Y:S01]  /*0950*/  FADD R20, R20, -R21 ;  /* 0x8000001514147221 */ /* 0x008fe20000000000 */
[----:B------:R-:W-:Y:S01]  /*0960*/  FADD R21, R11, -R22 ;  /* 0x800000160b157221 */ /* 0x000fe20000000000 */
        /* <DEDUP_REMOVED lines=19> */
[----:B------:R-:W-:-:S13]  /*0aa0*/  ISETP.GT.U32.AND P1, PT, R20, 0x727fffff, PT ;  /* 0x727fffff1400780c */ /* 0x000fda0003f24070 */
[----:B01----:R-:W-:Y:S05]  /*0ab0*/  @!P1 BRA `(.L_x_31) ;  /* 0x0000000000109947 */ /* 0x003fea0003800000 */
[----:B------:R-:W-:Y:S01]  /*0ac0*/  IMAD.MOV.U32 R0, RZ, RZ, R11 ;  /* 0x000000ffff007224 */ /* 0x000fe200078e000b */
[----:B------:R-:W-:-:S07]  /*0ad0*/  MOV R11, 0xaf0 ;  /* 0x00000af0000b7802 */ /* 0x000fce0000000f00 */
[----:B-----5:R-:W-:Y:S05]  /*0ae0*/  CALL.REL.NOINC `($__internal_1_$__cuda_sm20_sqrt_rn_f32_slowpath) ;  /* 0x0000000400b87944 */ /* 0x020fea0003c00000 */
[----:B------:R-:W-:Y:S05]  /*0af0*/  BRA `(.L_x_32) ;  /* 0x0000000000107947 */ /* 0x000fea0003800000 */
.L_x_31:
[----:B------:R-:W-:Y:S01]  /*0b00*/  FMUL.FTZ R20, R11, R0 ;  /* 0x000000000b147220 */ /* 0x000fe20000410000 */
[----:B------:R-:W-:-:S03]  /*0b10*/  FMUL.FTZ R0, R0, 0.5 ;  /* 0x3f00000000007820 */ /* 0x000fc60000410000 */
[----:B------:R-:W-:-:S04]  /*0b20*/  FFMA R11, -R20, R20, R11 ;  /* 0x00000014140b7223 */ /* 0x000fc8000000010b */
[----:B------:R-:W-:-:S07]  /*0b30*/  FFMA R20, R11, R0, R20 ;  /* 0x000000000b147223 */ /* 0x000fce0000000014 */
.L_x_32:
[----:B------:R-:W-:Y:S05]  /*0b40*/  BSYNC.RECONVERGENT B2 ;  /* 0x0000000000027941 */ /* 0x000fea0003800200 */
.L_x_30:
        /* <DEDUP_REMOVED lines=9> */
[----:B0----5:R-:W-:-:S04]  /*0be0*/  @!P1 IMAD R11, R24, R11, R3 ;  /* 0x0000000b180b9224 */ /* 0x021fc800078e0203 */
[----:B-1----:R-:W-:-:S05]  /*0bf0*/  @!P1 IMAD.WIDE R20, R11, 0x4, R20 ;  /* 0x000000040b149825 */ /* 0x002fca00078e0214 */
[----:B------:R0:W-:Y:S02]  /*0c00*/  @!P1 STG.E desc[UR12][R20.64], R23 ;  /* 0x0000001714009986 */ /* 0x0001e4000c10190c */
.L_x_29:
[----:B------:R-:W-:Y:S05]  /*0c10*/  BSYNC.RECONVERGENT B1 ;  /* 0x0000000000017941 */ /* 0x000fea0003800200 */
.L_x_28:
[----:B------:R-:W-:Y:S02]  /*0c20*/  IADD3 R28, P1, PT, R28, 0x8, RZ ;  /* 0x000000081c1c7810 */ /* 0x000fe40007f3e0ff */
[----:B------:R-:W-:Y:S02]  /*0c30*/  IADD3 R16, P3, PT, R16, 0x8, RZ ;  /* 0x0000000810107810 */ /* 0x000fe40007f7e0ff */
[----:B------:R-:W-:Y:S01]  /*0c40*/  IADD3 R14, P2, PT, R14, 0x8, RZ ;  /* 0x000000080e0e7810 */ /* 0x000fe20007f5e0ff */
[----:B------:R-:W-:Y:S01]  /*0c50*/  IMAD.X R29, RZ, RZ, R29, P1 ;  /* 0x000000ffff1d7224 */ /* 0x000fe200008e061d */
[----:B------:R-:W-:Y:S01]  /*0c60*/  IADD3 R18, P4, PT, R18, 0x8, RZ ;  /* 0x0000000812127810 */ /* 0x000fe20007f9e0ff */
[----:B------:R-:W-:Y:S01]  /*0c70*/  IMAD.X R17, RZ, RZ, R17, P3 ;  /* 0x000000ffff117224 */ /* 0x000fe200018e0611 */
[----:B------:R-:W-:Y:S02]  /*0c80*/  IADD3.X R15, PT, PT, RZ, R15, RZ, P2, !PT ;  /* 0x0000000fff0f7210 */ /* 0x000fe400017fe4ff */
[----:B------:R-:W-:Y:S01]  /*0c90*/  IADD3.X R19, PT, PT, RZ, R19, RZ, P4, !PT ;  /* 0x00000013ff137210 */ /* 0x000fe200027fe4ff */
[----:B------:R-:W-:Y:S08]  /*0ca0*/  @P0 BRA `(.L_x_33) ;  /* 0xfffffff800080947 */ /* 0x000ff0000383ffff */
[----:B------:R-:W-:Y:S01]  /*0cb0*/  LOP3.LUT R12, R9, 0x7ffffffe, RZ, 0xc0, !PT ;  /* 0x7ffffffe090c7812 */ /* 0x000fe200078ec0ff */
[----:B------:R-:W-:-:S07]  /*0cc0*/  IMAD.MOV.U32 R13, RZ, RZ, RZ ;  /* 0x000000ffff0d7224 */ /* 0x000fce00078e00ff */
.L_x_22:
[----:B------:R-:W-:-:S04]  /*0cd0*/  LOP3.LUT R0, R9, 0x1, RZ, 0xc0, !PT ;  /* 0x0000000109007812 */ /* 0x000fc800078ec0ff */
[----:B------:R-:W-:-:S13]  /*0ce0*/  ISETP.NE.U32.AND P0, PT, R0, 0x1, PT ;  /* 0x000000010000780c */ /* 0x000fda0003f05070 */
[----:B------:R-:W-:Y:S05]  /*0cf0*/  @P0 BRA `(.L_x_21) ;  /* 0x0000000400180947 */ /* 0x000fea0003800000 */
[----:B------:R-:W1:Y:S01]  /*0d00*/  LDCU.128 UR8, c[0x0][0x390] ;  /* 0x00007200ff0877ac */ /* 0x000e620008000c00 */
[C---:B------:R-:W-:Y:S01]  /*0d10*/  SHF.L.U32 R14, R12.reuse, 0x2, RZ ;  /* 0x000000020c0e7819 */ /* 0x040fe200000006ff */
[----:B------:R-:W2:Y:S01]  /*0d20*/  LDS R11, [R7] ;  /* 0x00000000070b7984 */ /* 0x000ea20000000800 */
[----:B------:R-:W-:Y:S01]  /*0d30*/  SHF.L.U64.HI R0, R12, 0x2, R13 ;  /* 0x000000020c007819 */ /* 0x000fe2000001020d */
[----:B------:R-:W3:Y:S01]  /*0d40*/  LDCU.128 UR4, c[0x0][0x380] ;  /* 0x00007000ff0477ac */ /* 0x000ee20008000c00 */
[----:B------:R-:W4:Y:S01]  /*0d50*/  LDC.64 R12, c[0x0][0x3a8] ;  /* 0x0000ea00ff0c7b82 */ /* 0x000f220000000a00 */
[----:B0-----:R-:W-:Y:S01]  /*0d60*/  LDS R23, [R5] ;  /* 0x0000000005177984 */ /* 0x001fe20000000800 */
[----:B-1----:R-:W-:-:S04]  /*0d70*/  IADD3 R20, P0, PT, R14, UR10, RZ ;  /* 0x0000000a0e147c10 */ /* 0x002fc8000ff1e0ff */
[----:B------:R-:W-:-:S05]  /*0d80*/  IADD3.X R21, PT, PT, R0, UR11, RZ, P0, !PT ;  /* 0x0000000b00157c10 */ /* 0x000fca00087fe4ff */
[----:B------:R0:W2:Y:S01]  /*0d90*/  LDG.E R25, desc[UR12][R20.64] ;  /* 0x0000000c14197981 */ /* 0x0000a2000c1e1900 */
[C---:B---3--:R-:W-:Y:S02]  /*0da0*/  IADD3 R18, P0, PT, R14.reuse, UR4, RZ ;  /* 0x000000040e127c10 */ /* 0x048fe4000ff1e0ff */
[C---:B------:R-:W-:Y:S02]  /*0db0*/  IADD3 R16, P1, PT, R14.reuse, UR6, RZ ;  /* 0x000000060e107c10 */ /* 0x040fe4000ff3e0ff */
[----:B------:R-:W-:Y:S02]  /*0dc0*/  IADD3 R14, P2, PT, R14, UR8, RZ ;  /* 0x000000080e0e7c10 */ /* 0x000fe4000ff5e0ff */
[C---:B------:R-:W-:Y:S02]  /*0dd0*/  IADD3.X R19, PT, PT, R0.reuse, UR5, RZ, P0, !PT ;  /* 0x0000000500137c10 */ /* 0x040fe400087fe4ff */
[C---:B------:R-:W-:Y:S01]  /*0de0*/  IADD3.X R17, PT, PT, R0.reuse, UR7, RZ, P1, !PT ;  /* 0x0000000700117c10 */ /* 0x040fe20008ffe4ff */
[----:B0-----:R-:W0:Y:S01]  /*0df0*/  LDS R21, [R6] ;  /* 0x0000000006157984 */ /* 0x001e220000000800 */
[----:B------:R-:W-:-:S03]  /*0e00*/  IADD3.X R15, PT, PT, R0, UR9, RZ, P2, !PT ;  /* 0x00000009000f7c10 */ /* 0x000fc600097fe4ff */
[----:B------:R-:W3:Y:S04]  /*0e10*/  LDG.E R18, desc[UR12][R18.64] ;  /* 0x0000000c12127981 */ /* 0x000ee8000c1e1900 */
[----:B------:R-:W0:Y:S04]  /*0e20*/  LDG.E R16, desc[UR12][R16.64] ;  /* 0x0000000c10107981 */ /* 0x000e28000c1e1900 */
[----:B------:R-:W3:Y:S01]  /*0e30*/  LDG.E R14, desc[UR12][R14.64] ;  /* 0x0000000c0e0e7981 */ /* 0x000ee2000c1e1900 */
[----:B------:R-:W-:Y:S05]  /*0e40*/  WARPSYNC.ALL ;  /* 0x0000000000007948 */ /* 0x000fea0003800000 */
[C---:B--2---:R-:W-:Y:S01]  /*0e50*/  ISETP.NE.AND P0, PT, R25.reuse, R4, PT ;  /* 0x000000041900720c */ /* 0x044fe20003f05270 */
[----:B----4-:R-:W-:-:S05]  /*0e60*/  IMAD.WIDE R12, R25, 0x4, R12 ;  /* 0x00000004190c7825 */ /* 0x010fca00078e020c */
[----:B------:R1:W5:Y:S01]  /*0e70*/  LDG.E R2, desc[UR12][R12.64] ;  /* 0x0000000c0c027981 */ /* 0x000362000c1e1900 */
[----:B---3--:R-:W-:Y:S01]  /*0e80*/  FADD R18, R18, -R11 ;  /* 0x8000000b12127221 */ /* 0x008fe20000000000 */
[----:B0-----:R-:W-:Y:S01]  /*0e90*/  FADD R21, R16, -R21 ;  /* 0x8000001510157221 */ /* 0x001fe20000000000 */
[----:B------:R-:W-:Y:S01]  /*0ea0*/  FADD R23, R14, -R23 ;  /* 0x800000170e177221 */ /* 0x000fe20000000000 */
[----:B------:R-:W-:Y:S06]  /*0eb0*/  BAR.SYNC.DEFER_BLOCKING 0x0 ;  /* 0x0000000000007b1d */ /* 0x000fec0000010000 */
[----:B-1----:R-:W-:Y:S05]  /*0ec0*/  @!P0 BRA `(.L_x_21) ;  /* 0x0000000000a48947 */ /* 0x002fea0003800000 */
        /* <DEDUP_REMOVED lines=15> */
[----:B------:R-:W-:Y:S01]  /*0fc0*/  ISETP.GT.U32.AND P0, PT, R13, 0x727fffff, PT ;  /* 0x727fffff0d00780c */ /* 0x000fe20003f04070 */
[----:B------:R-:W-:-:S04]  /*0fd0*/  FADD R13, |R18|, |R21| ;  /* 0x40000015120d7221 */ /* 0x000fc80000000200 */
[----:B------:R-:W-:-:S08]  /*0fe0*/  FADD R13, |R23|, R13 ;  /* 0x0000000d170d7221 */ /* 0x000fd00000000200 */
[----:B01----:R-:W-:Y:S05]  /*0ff0*/  @!P0 BRA `(.L_x_35) ;  /* 0x0000000000108947 */ /* 0x003fea0003800000 */
[----:B------:R-:W-:Y:S02]  /*1000*/  MOV R0, R11 ;  /* 0x0000000b00007202 */ /* 0x000fe40000000f00 */
[----:B------:R-:W-:-:S07]  /*1010*/  MOV R11, 0x1030 ;  /* 0x00001030000b7802 */ /* 0x000fce0000000f00 */
[----:B-----5:R-:W-:Y:S05]  /*1020*/  CALL.REL.NOINC `($__internal_1_$__cuda_sm20_sqrt_rn_f32_slowpath) ;  /* 0x0000000000687944 */ /* 0x020fea0003c00000 */
[----:B------:R-:W-:Y:S05]  /*1030*/  BRA `(.L_x_36) ;  /* 0x0000000000107947 */ /* 0x000fea0003800000 */
.L_x_35:
[----:B------:R-:W-:Y:S01]  /*1040*/  FMUL.FTZ R20, R11, R0 ;  /* 0x000000000b147220 */ /* 0x000fe20000410000 */
[----:B------:R-:W-:-:S03]  /*1050*/  FMUL.FTZ R0, R0, 0.5 ;  /* 0x3f00000000007820 */ /* 0x000fc60000410000 */
[----:B------:R-:W-:-:S04]  /*1060*/  FFMA R11, -R20, R20, R11 ;  /* 0x00000014140b7223 */ /* 0x000fc8000000010b */
[----:B------:R-:W-:-:S07]  /*1070*/  FFMA R20, R11, R0, R20 ;  /* 0x000000000b147223 */ /* 0x000fce0000000014 */
.L_x_36:
[----:B------:R-:W-:Y:S05]  /*1080*/  BSYNC.RECONVERGENT B1 ;  /* 0x0000000000017941 */ /* 0x000fea0003800200 */
.L_x_34:
        /* <DEDUP_REMOVED lines=8> */
[----:B------:R-:W-:-:S07]  /*1110*/  @!P0 IMAD.MOV.U32 R11, RZ, RZ, 0x1 ;  /* 0x00000001ff0b8424 */ /* 0x000fce00078e00ff */
[----:B------:R-:W1:Y:S01]  /*1120*/  @!P0 LDC.64 R12, c[0x0][0x3a0] ;  /* 0x0000e800ff0c8b82 */ /* 0x000e620000000a00 */
[----:B0----5:R-:W-:-:S04]  /*1130*/  @!P0 IMAD R3, R2, R0, R3 ;  /* 0x0000000002038224 */ /* 0x021fc800078e0203 */
[----:B-1----:R-:W-:-:S05]  /*1140*/  @!P0 IMAD.WIDE R2, R3, 0x4, R12 ;  /* 0x0000000403028825 */ /* 0x002fca00078e020c */
[----:B------:R1:W-:Y:S02]  /*1150*/  @!P0 STG.E desc[UR12][R2.64], R11 ;  /* 0x0000000b02008986 */ /* 0x0003e4000c10190c */
.L_x_21:
[----:B------:R-:W-:Y:S05]  /*1160*/  BSYNC B0 ;  /* 0x0000000000007941 */ /* 0x000fea0003800000 */
.L_x_20:
[----:B------:R-:W2:Y:S01]  /*1170*/  LDCU UR4, c[0x0][0x3b0] ;  /* 0x00007600ff0477ac */ /* 0x000ea20008000800 */
[----:B------:R-:W-:Y:S01]  /*1180*/  IADD3 R9, PT, PT, R10, R9, RZ ;  /* 0x000000090a097210 */ /* 0x000fe20007ffe0ff */
[----:B------:R-:W-:-:S03]  /*1190*/  VIADD R8, R8, 0x1 ;  /* 0x0000000108087836 */ /* 0x000fc60000000000 */
[----:B--2---:R-:W-:-:S13]  /*11a0*/  ISETP.GE.AND P0, PT, R9, UR4, PT ;  /* 0x0000000409007c0c */ /* 0x004fda000bf06270 */
[----:B------:R-:W-:Y:S05]  /*11b0*/  @!P0 BRA `(.L_x_37) ;  /* 0xffffffec00ec8947 */ /* 0x000fea000383ffff */
[----:B------:R-:W-:Y:S05]  /*11c0*/  EXIT ;  /* 0x000000000000794d */ /* 0x000fea0003800000 */
        .weak           $__internal_1_$__cuda_sm20_sqrt_rn_f32_slowpath
        .type           $__internal_1_$__cuda_sm20_sqrt_rn_f32_slowpath,@function
        .size           $__internal_1_$__cuda_sm20_sqrt_rn_f32_slowpath,(.L_x_61 - $__internal_1_$__cuda_sm20_sqrt_rn_f32_slowpath)
$__internal_1_$__cuda_sm20_sqrt_rn_f32_slowpath:
        /* <DEDUP_REMOVED lines=17> */
[----:B------:R-:W-:-:S03]  /*12e0*/  @!P1 IMAD.MOV.U32 R20, RZ, RZ, R0 ;  /* 0x000000ffff149224 */ /* 0x000fc600078e0000 */
[----:B------:R-:W-:-:S07]  /*12f0*/  @P1 FMUL.FTZ R20, R21, 2.3283064365386962891e-10 ;  /* 0x2f80000015141820 */ /* 0x000fce0000410000 */
.L_x_38:
[----:B------:R-:W-:Y:S01]  /*1300*/  HFMA2 R23, -RZ, RZ, 0, 0 ;  /* 0x00000000ff177431 */ /* 0x000fe200000001ff */
[----:B------:R-:W-:-:S04]  /*1310*/  MOV R22, R11 ;  /* 0x0000000b00167202 */ /* 0x000fc80000000f00 */
[----:B------:R-:W-:Y:S05]  /*1320*/  RET.REL.NODEC R22 `(_Z18buildClusterMatrixPfS_S_PiS0_S0_iif) ;  /* 0xffffffec16347950 */ /* 0x000fea0003c3ffff */
.L_x_39:
        /* <DEDUP_REMOVED lines=13> */
.L_x_61:


//--------------------- .text._Z21buildClusterMatrixNeoPfS_S_PiS0_S0_iif --------------------------
	.section	.text._Z21buildClusterMatrixNeoPfS_S_PiS0_S0_iif,"ax",@progbits
	.align	128
        .global         _Z21buildClusterMatrixNeoPfS_S_PiS0_S0_iif
        .type           _Z21buildClusterMatrixNeoPfS_S_PiS0_S0_iif,@function
        .size           _Z21buildClusterMatrixNeoPfS_S_PiS0_S0_iif,(.L_x_62 - _Z21buildClusterMatrixNeoPfS_S_PiS0_S0_iif)
        .other          _Z21buildClusterMatrixNeoPfS_S_PiS0_S0_iif,@"STO_CUDA_ENTRY STV_DEFAULT"
_Z21buildClusterMatrixNeoPfS_S_PiS0_S0_iif:
.text._Z21buildClusterMatrixNeoPfS_S_PiS0_S0_iif:
        /* <DEDUP_REMOVED lines=13> */
.L_x_57:
        /* <DEDUP_REMOVED lines=32> */
.L_x_52:
        /* <DEDUP_REMOVED lines=42> */
[----:B------:R-:W-:Y:S05]  /*0570*/  CALL.REL.NOINC `($__internal_2_$__cuda_sm20_sqrt_rn_f32_slowpath) ;  /* 0x0000000800747944 */ /* 0x000fea0003c00000 */
[----:B------:R-:W-:Y:S05]  /*0580*/  BRA `(.L_x_46) ;  /* 0x0000000000107947 */ /* 0x000fea0003800000 */
.L_x_45:
[----:B------:R-:W-:Y:S01]  /*0590*/  FMUL.FTZ R9, R8, R21 ;  /* 0x0000001508097220 */ /* 0x000fe20000410000 */
[----:B------:R-:W-:-:S03]  /*05a0*/  FMUL.FTZ R0, R21, 0.5 ;  /* 0x3f00000015007820 */ /* 0x000fc60000410000 */
[----:B------:R-:W-:-:S04]  /*05b0*/  FFMA R8, -R9, R9, R8 ;  /* 0x0000000909087223 */ /* 0x000fc80000000108 */
[----:B------:R-:W-:-:S07]  /*05c0*/  FFMA R9, R8, R0, R9 ;  /* 0x0000000008097223 */ /* 0x000fce0000000009 */
.L_x_46:
[----:B------:R-:W-:Y:S05]  /*05d0*/  BSYNC.RECONVERGENT B1 ;  /* 0x0000000000017941 */ /* 0x000fea0003800200 */
.L_x_44:
        /* <DEDUP_REMOVED lines=12> */
.L_x_43:
[----:B------:R-:W-:Y:S05]  /*06a0*/  BSYNC.RECONVERGENT B0 ;  /* 0x0000000000007941 */ /* 0x000fea0003800200 */
.L_x_42:
        /* <DEDUP_REMOVED lines=44> */
.L_x_50:
[----:B------:R-:W-:Y:S01]  /*0970*/  FMUL.FTZ R9, R8, R21 ;  /* 0x0000001508097220 */ /* 0x000fe20000410000 */
[----:B------:R-:W-:-:S03]  /*0980*/  FMUL.FTZ R0, R21, 0.5 ;  /* 0x3f00000015007820 */ /* 0x000fc60000410000 */
[----:B------:R-:W-:-:S04]  /*0990*/  FFMA R8, -R9, R9, R8 ;  /* 0x0000000909087223 */ /* 0x000fc80000000108 */
[----:B------:R-:W-:-:S07]  /*09a0*/  FFMA R9, R8, R0, R9 ;  /* 0x0000000008097223 */ /* 0x000fce0000000009 */
.L_x_51:
[----:B------:R-:W-:Y:S05]  /*09b0*/  BSYNC.RECONVERGENT B1 ;  /* 0x0000000000017941 */ /* 0x000fea0003800200 */
.L_x_49:
        /* <DEDUP_REMOVED lines=12> */
.L_x_48:
[----:B------:R-:W-:Y:S05]  /*0a80*/  BSYNC.RECONVERGENT B0 ;  /* 0x0000000000007941 */ /* 0x000fea0003800200 */
.L_x_47:
[----:B------:R-:W-:Y:S05]  /*0a90*/  BRA.U UP0, `(.L_x_52) ;  /* 0xfffffff9000c7547 */ /* 0x000fea000b83ffff */
.L_x_41:
        /* <DEDUP_REMOVED lines=47> */
[----:B-----5:R-:W-:Y:S05]  /*0d90*/  CALL.REL.NOINC `($__internal_2_$__cuda_sm20_sqrt_rn_f32_slowpath) ;  /* 0x00000000006c7944 */ /* 0x020fea0003c00000 */
[----:B------:R-:W-:Y:S05]  /*0da0*/  BRA `(.L_x_56) ;  /* 0x0000000000107947 */ /* 0x000fea0003800000 */
.L_x_55:
[----:B------:R-:W-:Y:S01]  /*0db0*/  FMUL.FTZ R9, R8, R13 ;  /* 0x0000000d08097220 */ /* 0x000fe20000410000 */
[----:B------:R-:W-:-:S03]  /*0dc0*/  FMUL.FTZ R6, R13, 0.5 ;  /* 0x3f0000000d067820 */ /* 0x000fc60000410000 */
[----:B------:R-:W-:-:S04]  /*0dd0*/  FFMA R0, -R9, R9, R8 ;  /* 0x0000000909007223 */ /* 0x000fc80000000108 */
[----:B------:R-:W-:-:S07]  /*0de0*/  FFMA R9, R0, R6, R9 ;  /* 0x0000000600097223 */ /* 0x000fce0000000009 */
.L_x_56:
[----:B------:R-:W-:Y:S05]  /*0df0*/  BSYNC.RECONVERGENT B1 ;  /* 0x0000000000017941 */ /* 0x000fea0003800200 */
.L_x_54:
        /* <DEDUP_REMOVED lines=13> */
.L_x_53:
[----:B------:R-:W-:Y:S05]  /*0ed0*/  BSYNC.RECONVERGENT B0 ;  /* 0x0000000000007941 */ /* 0x000fea0003800200 */
.L_x_40:
[----:B------:R-:W2:Y:S01]  /*0ee0*/  S2UR UR5, SR_CTAID.X ;  /* 0x00000000000579c3 */ /* 0x000ea20000002500 */
[----:B------:R-:W3:Y:S07]  /*0ef0*/  LDCU UR7, c[0x0][0x3b0] ;  /* 0x00007600ff0777ac */ /* 0x000eee0008000800 */
[----:B-----5:R-:W2:Y:S02]  /*0f00*/  LDC R0, c[0x0][0x370] ;  /* 0x0000dc00ff007b82 */ /* 0x020ea40000000800 */
[----:B--2---:R-:W-:-:S05]  /*0f10*/  IMAD R7, R0, UR5, R7 ;  /* 0x0000000500077c24 */ /* 0x004fca000f8e0207 */
[----:B---3--:R-:W-:-:S13]  /*0f20*/  ISETP.GE.AND P0, PT, R7, UR7, PT ;  /* 0x0000000707007c0c */ /* 0x008fda000bf06270 */
[----:B------:R-:W-:Y:S05]  /*0f30*/  @!P0 BRA `(.L_x_57) ;  /* 0xfffffff000648947 */ /* 0x000fea000383ffff */
[----:B------:R-:W-:Y:S05]  /*0f40*/  EXIT ;  /* 0x000000000000794d */ /* 0x000fea0003800000 */
        .weak           $__internal_2_$__cuda_sm20_sqrt_rn_f32_slowpath
        .type           $__internal_2_$__cuda_sm20_sqrt_rn_f32_slowpath,@function
        .size           $__internal_2_$__cuda_sm20_sqrt_rn_f32_slowpath,(.L_x_62 - $__internal_2_$__cuda_sm20_sqrt_rn_f32_slowpath)
$__internal_2_$__cuda_sm20_sqrt_rn_f32_slowpath:
        /* <DEDUP_REMOVED lines=19> */
.L_x_58:
[----:B------:R-:W-:Y:S01]  /*1080*/  HFMA2 R21, -RZ, RZ, 0, 0 ;  /* 0x00000000ff157431 */ /* 0x000fe200000001ff */
[----:B------:R-:W-:-:S04]  /*1090*/  MOV R20, R8 ;  /* 0x0000000800147202 */ /* 0x000fc80000000f00 */
[----:B------:R-:W-:Y:S05]  /*10a0*/  RET.REL.NODEC R20 `(_Z21buildClusterMatrixNeoPfS_S_PiS0_S0_iif) ;  /* 0xffffffec14d47950 */ /* 0x000fea0003c3ffff */
.L_x_59:
        /* <DEDUP_REMOVED lines=13> */
.L_x_62:


//--------------------- .nv.shared.reserved.0     --------------------------
	.section	.nv.shared.reserved.0,"aw",@nobits
	.weak		__nv_reservedSMEM_offset_0_alias
	.size		__nv_reservedSMEM_offset_0_alias, 0, 64
	.other		__nv_reservedSMEM_offset_0_alias,@"STO_CUDA_RESERVED_SHARED STV_DEFAULT"
__nv_reservedSMEM_offset_0_alias:
	.zero		0
	.zero		64


//--------------------- .nv.shared._Z18buildClusterMatrixPfS_S_PiS0_S0_iif --------------------------
	.section	.nv.shared._Z18buildClusterMatrixPfS_S_PiS0_S0_iif,"aw",@nobits
	.sectionflags	@""
	.align	4
.nv.shared._Z18buildClusterMatrixPfS_S_PiS0_S0_iif:
	.zero		13312


//--------------------- .nv.constant0._Z19buildClusterMatrixPPfS_S_PiS0_S0_iif --------------------------
	.section	.nv.constant0._Z19buildClusterMatrixPPfS_S_PiS0_S0_iif,"a",@progbits
	.sectionflags	@""
	.align	4
.nv.constant0._Z19buildClusterMatrixPPfS_S_PiS0_S0_iif:
	.zero		956


//--------------------- .nv.constant0._Z18buildClusterMatrixPfS_S_PiS0_S0_iif --------------------------
	.section	.nv.constant0._Z18buildClusterMatrixPfS_S_PiS0_S0_iif,"a",@progbits
	.sectionflags	@""
	.align	4
.nv.constant0._Z18buildClusterMatrixPfS_S_PiS0_S0_iif:
	.zero		956


//--------------------- .nv.constant0._Z21buildClusterMatrixNeoPfS_S_PiS0_S0_iif --------------------------
	.section	.nv.constant0._Z21buildClusterMatrixNeoPfS_S_PiS0_S0_iif,"a",@progbits
	.sectionflags	@""
	.align	4
.nv.constant0._Z21buildClusterMatrixNeoPfS_S_PiS0_S0_iif:
	.zero		956


//--------------------- SYMBOLS --------------------------

	.type		.nv.reservedSmem.offset0,@object
	.size		.nv.reservedSmem.offset0,0x4
	.type		.nv.reservedSmem.cap,@object
	.size		.nv.reservedSmem.cap,0x4
